//
// Generated by NVIDIA NVVM Compiler
//
// Compiler Build ID: CL-36424714
// Cuda compilation tools, release 13.0, V13.0.88
// Based on NVVM 20.0.0
//

.version 9.0
.target sm_100
.address_size 64

	// .globl	_Z8fill_gpuPKfiS0_iiPfS1_S1_
.extern .func  (.param .b64 func_retval0) malloc
(
	.param .b64 malloc_param_0
)
;
.extern .func free
(
	.param .b64 free_param_0
)
;
// _ZZ8fill_gpuPKfiS0_iiPfS1_S1_E4size has been demoted
// _ZZ7reduce0PKfPfiiiE4size has been demoted
.extern .shared .align 16 .b8 sdata[];

.visible .entry _Z8fill_gpuPKfiS0_iiPfS1_S1_(
	.param .u64 .ptr .align 1 _Z8fill_gpuPKfiS0_iiPfS1_S1__param_0,
	.param .u32 _Z8fill_gpuPKfiS0_iiPfS1_S1__param_1,
	.param .u64 .ptr .align 1 _Z8fill_gpuPKfiS0_iiPfS1_S1__param_2,
	.param .u32 _Z8fill_gpuPKfiS0_iiPfS1_S1__param_3,
	.param .u32 _Z8fill_gpuPKfiS0_iiPfS1_S1__param_4,
	.param .u64 .ptr .align 1 _Z8fill_gpuPKfiS0_iiPfS1_S1__param_5,
	.param .u64 .ptr .align 1 _Z8fill_gpuPKfiS0_iiPfS1_S1__param_6,
	.param .u64 .ptr .align 1 _Z8fill_gpuPKfiS0_iiPfS1_S1__param_7
)
{
	.reg .pred 	%p<3>;
	.reg .b32 	%r<19>;
	.reg .b32 	%f<8>;
	.reg .b64 	%rd<19>;
	// demoted variable
	.shared .align 4 .u32 _ZZ8fill_gpuPKfiS0_iiPfS1_S1_E4size;
	ld.param.u64 	%rd1, [_Z8fill_gpuPKfiS0_iiPfS1_S1__param_0];
	ld.param.u32 	%r4, [_Z8fill_gpuPKfiS0_iiPfS1_S1__param_1];
	ld.param.u64 	%rd2, [_Z8fill_gpuPKfiS0_iiPfS1_S1__param_2];
	ld.param.u32 	%r5, [_Z8fill_gpuPKfiS0_iiPfS1_S1__param_3];
	ld.param.u32 	%r6, [_Z8fill_gpuPKfiS0_iiPfS1_S1__param_4];
	ld.param.u64 	%rd3, [_Z8fill_gpuPKfiS0_iiPfS1_S1__param_5];
	ld.param.u64 	%rd4, [_Z8fill_gpuPKfiS0_iiPfS1_S1__param_6];
	ld.param.u64 	%rd5, [_Z8fill_gpuPKfiS0_iiPfS1_S1__param_7];
	mov.u32 	%r1, %tid.x;
	setp.ne.s32 	%p1, %r1, 0;
	@%p1 bra 	$L__BB0_2;
	mul.lo.s32 	%r7, %r5, %r4;
	mul.lo.s32 	%r8, %r7, %r6;
	st.shared.u32 	[_ZZ8fill_gpuPKfiS0_iiPfS1_S1_E4size], %r8;
$L__BB0_2:
	bar.sync 	0;
	mov.u32 	%r9, %ctaid.x;
	mov.u32 	%r10, %ntid.x;
	mad.lo.s32 	%r2, %r9, %r10, %r1;
	mul.lo.s32 	%r3, %r6, %r4;
	ld.shared.u32 	%r11, [_ZZ8fill_gpuPKfiS0_iiPfS1_S1_E4size];
	setp.ge.s32 	%p2, %r2, %r11;
	@%p2 bra 	$L__BB0_4;
	div.s32 	%r12, %r2, %r3;
	div.s32 	%r13, %r2, %r6;
	mul.lo.s32 	%r14, %r13, %r6;
	sub.s32 	%r15, %r2, %r14;
	sub.s32 	%r16, %r15, %r12;
	mad.lo.s32 	%r17, %r16, %r4, %r13;
	cvta.to.global.u64 	%rd6, %rd1;
	mul.wide.s32 	%rd7, %r17, 4;
	add.s64 	%rd8, %rd6, %rd7;
	ld.global.f32 	%f1, [%rd8];
	mad.lo.s32 	%r18, %r15, %r5, %r12;
	cvta.to.global.u64 	%rd9, %rd2;
	mul.wide.s32 	%rd10, %r18, 4;
	add.s64 	%rd11, %rd9, %rd10;
	ld.global.f32 	%f2, [%rd11];
	mul.f32 	%f3, %f1, %f2;
	cvta.to.global.u64 	%rd12, %rd3;
	mul.wide.s32 	%rd13, %r2, 4;
	add.s64 	%rd14, %rd12, %rd13;
	st.global.f32 	[%rd14], %f3;
	ld.global.f32 	%f4, [%rd8];
	mul.f32 	%f5, %f4, %f4;
	cvta.to.global.u64 	%rd15, %rd4;
	add.s64 	%rd16, %rd15, %rd13;
	st.global.f32 	[%rd16], %f5;
	ld.global.f32 	%f6, [%rd11];
	mul.f32 	%f7, %f6, %f6;
	cvta.to.global.u64 	%rd17, %rd5;
	add.s64 	%rd18, %rd17, %rd13;
	st.global.f32 	[%rd18], %f7;
$L__BB0_4:
	ret;

}
	// .globl	_Z7reduce0PKfPfiii
.visible .entry _Z7reduce0PKfPfiii(
	.param .u64 .ptr .align 1 _Z7reduce0PKfPfiii_param_0,
	.param .u64 .ptr .align 1 _Z7reduce0PKfPfiii_param_1,
	.param .u32 _Z7reduce0PKfPfiii_param_2,
	.param .u32 _Z7reduce0PKfPfiii_param_3,
	.param .u32 _Z7reduce0PKfPfiii_param_4
)
{
	.reg .pred 	%p<7>;
	.reg .b32 	%r<29>;
	.reg .b32 	%f<6>;
	.reg .b64 	%rd<9>;
	// demoted variable
	.shared .align 4 .u32 _ZZ7reduce0PKfPfiiiE4size;
	ld.param.u64 	%rd1, [_Z7reduce0PKfPfiii_param_0];
	ld.param.u64 	%rd2, [_Z7reduce0PKfPfiii_param_1];
	ld.param.u32 	%r7, [_Z7reduce0PKfPfiii_param_2];
	ld.param.u32 	%r8, [_Z7reduce0PKfPfiii_param_3];
	ld.param.u32 	%r9, [_Z7reduce0PKfPfiii_param_4];
	mov.u32 	%r1, %tid.x;
	setp.ne.s32 	%p1, %r1, 0;
	@%p1 bra 	$L__BB1_2;
	mul.lo.s32 	%r10, %r8, %r7;
	mul.lo.s32 	%r11, %r10, %r9;
	st.shared.u32 	[_ZZ7reduce0PKfPfiiiE4size], %r11;
$L__BB1_2:
	bar.sync 	0;
	mov.u32 	%r12, %ctaid.x;
	mov.u32 	%r13, %ntid.x;
	mad.lo.s32 	%r2, %r12, %r13, %r1;
	mul.lo.s32 	%r3, %r9, %r8;
	ld.shared.u32 	%r14, [_ZZ7reduce0PKfPfiiiE4size];
	setp.ge.u32 	%p2, %r2, %r14;
	shl.b32 	%r15, %r1, 2;
	mov.u32 	%r16, sdata;
	add.s32 	%r4, %r16, %r15;
	@%p2 bra 	$L__BB1_4;
	cvta.to.global.u64 	%rd3, %rd1;
	mul.wide.u32 	%rd4, %r2, 4;
	add.s64 	%rd5, %rd3, %rd4;
	ld.global.f32 	%f1, [%rd5];
	st.shared.f32 	[%r4], %f1;
$L__BB1_4:
	setp.lt.u32 	%p3, %r9, 2;
	@%p3 bra 	$L__BB1_9;
	mov.b32 	%r28, 1;
$L__BB1_6:
	shl.b32 	%r6, %r28, 1;
	add.s32 	%r18, %r6, -1;
	and.b32  	%r19, %r18, %r1;
	setp.ne.s32 	%p4, %r19, 0;
	@%p4 bra 	$L__BB1_8;
	shl.b32 	%r20, %r28, 2;
	add.s32 	%r21, %r4, %r20;
	ld.shared.f32 	%f2, [%r21];
	ld.shared.f32 	%f3, [%r4];
	add.f32 	%f4, %f2, %f3;
	st.shared.f32 	[%r4], %f4;
$L__BB1_8:
	bar.sync 	0;
	setp.lt.u32 	%p5, %r6, %r9;
	mov.u32 	%r28, %r6;
	@%p5 bra 	$L__BB1_6;
$L__BB1_9:
	rem.u32 	%r22, %r1, %r9;
	setp.ne.s32 	%p6, %r22, 0;
	@%p6 bra 	$L__BB1_11;
	div.u32 	%r23, %r2, %r3;
	ld.shared.f32 	%f5, [%r4];
	mul.lo.s32 	%r24, %r23, %r8;
	div.u32 	%r25, %r2, %r9;
	sub.s32 	%r26, %r25, %r24;
	mad.lo.s32 	%r27, %r26, %r7, %r23;
	cvta.to.global.u64 	%rd6, %rd2;
	mul.wide.s32 	%rd7, %r27, 4;
	add.s64 	%rd8, %rd6, %rd7;
	st.global.f32 	[%rd8], %f5;
$L__BB1_11:
	ret;

}
	// .globl	_Z15reduceDimensionPKfS0_S0_iiiPfS1_S1_
.visible .entry _Z15reduceDimensionPKfS0_S0_iiiPfS1_S1_(
	.param .u64 .ptr .align 1 _Z15reduceDimensionPKfS0_S0_iiiPfS1_S1__param_0,
	.param .u64 .ptr .align 1 _Z15reduceDimensionPKfS0_S0_iiiPfS1_S1__param_1,
	.param .u64 .ptr .align 1 _Z15reduceDimensionPKfS0_S0_iiiPfS1_S1__param_2,
	.param .u32 _Z15reduceDimensionPKfS0_S0_iiiPfS1_S1__param_3,
	.param .u32 _Z15reduceDimensionPKfS0_S0_iiiPfS1_S1__param_4,
	.param .u32 _Z15reduceDimensionPKfS0_S0_iiiPfS1_S1__param_5,
	.param .u64 .ptr .align 1 _Z15reduceDimensionPKfS0_S0_iiiPfS1_S1__param_6,
	.param .u64 .ptr .align 1 _Z15reduceDimensionPKfS0_S0_iiiPfS1_S1__param_7,
	.param .u64 .ptr .align 1 _Z15reduceDimensionPKfS0_S0_iiiPfS1_S1__param_8
)
{
	.reg .pred 	%p<10>;
	.reg .b32 	%r<49>;
	.reg .b32 	%f<145>;
	.reg .b64 	%rd<77>;

	ld.param.u64 	%rd7, [_Z15reduceDimensionPKfS0_S0_iiiPfS1_S1__param_0];
	ld.param.u64 	%rd8, [_Z15reduceDimensionPKfS0_S0_iiiPfS1_S1__param_1];
	ld.param.u64 	%rd9, [_Z15reduceDimensionPKfS0_S0_iiiPfS1_S1__param_2];
	ld.param.u32 	%r18, [_Z15reduceDimensionPKfS0_S0_iiiPfS1_S1__param_3];
	ld.param.u32 	%r19, [_Z15reduceDimensionPKfS0_S0_iiiPfS1_S1__param_4];
	ld.param.u32 	%r20, [_Z15reduceDimensionPKfS0_S0_iiiPfS1_S1__param_5];
	ld.param.u64 	%rd4, [_Z15reduceDimensionPKfS0_S0_iiiPfS1_S1__param_6];
	ld.param.u64 	%rd5, [_Z15reduceDimensionPKfS0_S0_iiiPfS1_S1__param_7];
	ld.param.u64 	%rd6, [_Z15reduceDimensionPKfS0_S0_iiiPfS1_S1__param_8];
	cvta.to.global.u64 	%rd1, %rd9;
	cvta.to.global.u64 	%rd2, %rd8;
	cvta.to.global.u64 	%rd3, %rd7;
	mov.u32 	%r21, %ctaid.x;
	mov.u32 	%r22, %ntid.x;
	mov.u32 	%r23, %tid.x;
	mad.lo.s32 	%r24, %r21, %r22, %r23;
	div.s32 	%r1, %r24, %r18;
	mul.lo.s32 	%r25, %r1, %r18;
	sub.s32 	%r2, %r24, %r25;
	setp.lt.s32 	%p1, %r20, 1;
	mov.f32 	%f142, 0f00000000;
	mov.f32 	%f143, %f142;
	mov.f32 	%f144, %f142;
	@%p1 bra 	$L__BB2_12;
	mad.lo.s32 	%r27, %r1, %r18, %r2;
	mul.lo.s32 	%r3, %r27, %r20;
	and.b32  	%r4, %r20, 7;
	setp.lt.u32 	%p2, %r20, 8;
	mov.f32 	%f144, 0f00000000;
	mov.b32 	%r47, 0;
	mov.f32 	%f143, %f144;
	mov.f32 	%f142, %f144;
	@%p2 bra 	$L__BB2_4;
	and.b32  	%r47, %r20, 2147483640;
	neg.s32 	%r45, %r47;
	add.s32 	%r44, %r3, 3;
	mov.f32 	%f144, 0f00000000;
$L__BB2_3:
	.pragma "nounroll";
	add.s32 	%r28, %r44, -3;
	mul.wide.u32 	%rd10, %r28, 4;
	add.s64 	%rd11, %rd3, %rd10;
	ld.global.f32 	%f41, [%rd11];
	add.f32 	%f42, %f142, %f41;
	add.s64 	%rd12, %rd2, %rd10;
	ld.global.f32 	%f43, [%rd12];
	add.f32 	%f44, %f143, %f43;
	add.s64 	%rd13, %rd1, %rd10;
	ld.global.f32 	%f45, [%rd13];
	add.f32 	%f46, %f144, %f45;
	add.s32 	%r29, %r44, -2;
	mul.wide.u32 	%rd14, %r29, 4;
	add.s64 	%rd15, %rd3, %rd14;
	ld.global.f32 	%f47, [%rd15];
	add.f32 	%f48, %f42, %f47;
	add.s64 	%rd16, %rd2, %rd14;
	ld.global.f32 	%f49, [%rd16];
	add.f32 	%f50, %f44, %f49;
	add.s64 	%rd17, %rd1, %rd14;
	ld.global.f32 	%f51, [%rd17];
	add.f32 	%f52, %f46, %f51;
	add.s32 	%r30, %r44, -1;
	mul.wide.u32 	%rd18, %r30, 4;
	add.s64 	%rd19, %rd3, %rd18;
	ld.global.f32 	%f53, [%rd19];
	add.f32 	%f54, %f48, %f53;
	add.s64 	%rd20, %rd2, %rd18;
	ld.global.f32 	%f55, [%rd20];
	add.f32 	%f56, %f50, %f55;
	add.s64 	%rd21, %rd1, %rd18;
	ld.global.f32 	%f57, [%rd21];
	add.f32 	%f58, %f52, %f57;
	add.s32 	%r31, %r44, 4;
	mul.wide.u32 	%rd22, %r44, 4;
	add.s64 	%rd23, %rd3, %rd22;
	ld.global.f32 	%f59, [%rd23];
	add.f32 	%f60, %f54, %f59;
	add.s64 	%rd24, %rd2, %rd22;
	ld.global.f32 	%f61, [%rd24];
	add.f32 	%f62, %f56, %f61;
	add.s64 	%rd25, %rd1, %rd22;
	ld.global.f32 	%f63, [%rd25];
	add.f32 	%f64, %f58, %f63;
	add.s32 	%r32, %r44, 1;
	mul.wide.u32 	%rd26, %r32, 4;
	add.s64 	%rd27, %rd3, %rd26;
	ld.global.f32 	%f65, [%rd27];
	add.f32 	%f66, %f60, %f65;
	add.s64 	%rd28, %rd2, %rd26;
	ld.global.f32 	%f67, [%rd28];
	add.f32 	%f68, %f62, %f67;
	add.s64 	%rd29, %rd1, %rd26;
	ld.global.f32 	%f69, [%rd29];
	add.f32 	%f70, %f64, %f69;
	add.s32 	%r33, %r44, 2;
	mul.wide.u32 	%rd30, %r33, 4;
	add.s64 	%rd31, %rd3, %rd30;
	ld.global.f32 	%f71, [%rd31];
	add.f32 	%f72, %f66, %f71;
	add.s64 	%rd32, %rd2, %rd30;
	ld.global.f32 	%f73, [%rd32];
	add.f32 	%f74, %f68, %f73;
	add.s64 	%rd33, %rd1, %rd30;
	ld.global.f32 	%f75, [%rd33];
	add.f32 	%f76, %f70, %f75;
	add.s32 	%r34, %r44, 3;
	mul.wide.u32 	%rd34, %r34, 4;
	add.s64 	%rd35, %rd3, %rd34;
	ld.global.f32 	%f77, [%rd35];
	add.f32 	%f78, %f72, %f77;
	add.s64 	%rd36, %rd2, %rd34;
	ld.global.f32 	%f79, [%rd36];
	add.f32 	%f80, %f74, %f79;
	add.s64 	%rd37, %rd1, %rd34;
	ld.global.f32 	%f81, [%rd37];
	add.f32 	%f82, %f76, %f81;
	mul.wide.u32 	%rd38, %r31, 4;
	add.s64 	%rd39, %rd3, %rd38;
	ld.global.f32 	%f83, [%rd39];
	add.f32 	%f142, %f78, %f83;
	add.s64 	%rd40, %rd2, %rd38;
	ld.global.f32 	%f84, [%rd40];
	add.f32 	%f143, %f80, %f84;
	add.s64 	%rd41, %rd1, %rd38;
	ld.global.f32 	%f85, [%rd41];
	add.f32 	%f144, %f82, %f85;
	add.s32 	%r45, %r45, 8;
	add.s32 	%r44, %r44, 8;
	setp.ne.s32 	%p3, %r45, 0;
	@%p3 bra 	$L__BB2_3;
$L__BB2_4:
	setp.eq.s32 	%p4, %r4, 0;
	@%p4 bra 	$L__BB2_12;
	and.b32  	%r13, %r20, 3;
	setp.lt.u32 	%p5, %r4, 4;
	@%p5 bra 	$L__BB2_7;
	add.s32 	%r35, %r3, %r47;
	mul.wide.u32 	%rd42, %r35, 4;
	add.s64 	%rd43, %rd3, %rd42;
	ld.global.f32 	%f87, [%rd43];
	add.f32 	%f88, %f142, %f87;
	add.s64 	%rd44, %rd2, %rd42;
	ld.global.f32 	%f89, [%rd44];
	add.f32 	%f90, %f143, %f89;
	add.s64 	%rd45, %rd1, %rd42;
	ld.global.f32 	%f91, [%rd45];
	add.f32 	%f92, %f144, %f91;
	add.s32 	%r36, %r35, 1;
	mul.wide.u32 	%rd46, %r36, 4;
	add.s64 	%rd47, %rd3, %rd46;
	ld.global.f32 	%f93, [%rd47];
	add.f32 	%f94, %f88, %f93;
	add.s64 	%rd48, %rd2, %rd46;
	ld.global.f32 	%f95, [%rd48];
	add.f32 	%f96, %f90, %f95;
	add.s64 	%rd49, %rd1, %rd46;
	ld.global.f32 	%f97, [%rd49];
	add.f32 	%f98, %f92, %f97;
	add.s32 	%r37, %r35, 2;
	mul.wide.u32 	%rd50, %r37, 4;
	add.s64 	%rd51, %rd3, %rd50;
	ld.global.f32 	%f99, [%rd51];
	add.f32 	%f100, %f94, %f99;
	add.s64 	%rd52, %rd2, %rd50;
	ld.global.f32 	%f101, [%rd52];
	add.f32 	%f102, %f96, %f101;
	add.s64 	%rd53, %rd1, %rd50;
	ld.global.f32 	%f103, [%rd53];
	add.f32 	%f104, %f98, %f103;
	add.s32 	%r38, %r35, 3;
	mul.wide.u32 	%rd54, %r38, 4;
	add.s64 	%rd55, %rd3, %rd54;
	ld.global.f32 	%f105, [%rd55];
	add.f32 	%f142, %f100, %f105;
	add.s64 	%rd56, %rd2, %rd54;
	ld.global.f32 	%f106, [%rd56];
	add.f32 	%f143, %f102, %f106;
	add.s64 	%rd57, %rd1, %rd54;
	ld.global.f32 	%f107, [%rd57];
	add.f32 	%f144, %f104, %f107;
	add.s32 	%r47, %r47, 4;
$L__BB2_7:
	setp.eq.s32 	%p6, %r13, 0;
	@%p6 bra 	$L__BB2_12;
	setp.eq.s32 	%p7, %r13, 1;
	@%p7 bra 	$L__BB2_10;
	add.s32 	%r39, %r3, %r47;
	mul.wide.u32 	%rd58, %r39, 4;
	add.s64 	%rd59, %rd3, %rd58;
	ld.global.f32 	%f109, [%rd59];
	add.f32 	%f110, %f142, %f109;
	add.s64 	%rd60, %rd2, %rd58;
	ld.global.f32 	%f111, [%rd60];
	add.f32 	%f112, %f143, %f111;
	add.s64 	%rd61, %rd1, %rd58;
	ld.global.f32 	%f113, [%rd61];
	add.f32 	%f114, %f144, %f113;
	add.s32 	%r40, %r39, 1;
	mul.wide.u32 	%rd62, %r40, 4;
	add.s64 	%rd63, %rd3, %rd62;
	ld.global.f32 	%f115, [%rd63];
	add.f32 	%f142, %f110, %f115;
	add.s64 	%rd64, %rd2, %rd62;
	ld.global.f32 	%f116, [%rd64];
	add.f32 	%f143, %f112, %f116;
	add.s64 	%rd65, %rd1, %rd62;
	ld.global.f32 	%f117, [%rd65];
	add.f32 	%f144, %f114, %f117;
	add.s32 	%r47, %r47, 2;
$L__BB2_10:
	and.b32  	%r41, %r20, 1;
	setp.eq.b32 	%p8, %r41, 1;
	not.pred 	%p9, %p8;
	@%p9 bra 	$L__BB2_12;
	add.s32 	%r42, %r3, %r47;
	mul.wide.u32 	%rd66, %r42, 4;
	add.s64 	%rd67, %rd3, %rd66;
	ld.global.f32 	%f118, [%rd67];
	add.f32 	%f142, %f142, %f118;
	add.s64 	%rd68, %rd2, %rd66;
	ld.global.f32 	%f119, [%rd68];
	add.f32 	%f143, %f143, %f119;
	add.s64 	%rd69, %rd1, %rd66;
	ld.global.f32 	%f120, [%rd69];
	add.f32 	%f144, %f144, %f120;
$L__BB2_12:
	cvta.to.global.u64 	%rd70, %rd4;
	cvta.to.global.u64 	%rd71, %rd5;
	cvta.to.global.u64 	%rd72, %rd6;
	mad.lo.s32 	%r43, %r2, %r19, %r1;
	mul.wide.s32 	%rd73, %r43, 4;
	add.s64 	%rd74, %rd70, %rd73;
	st.global.f32 	[%rd74], %f142;
	add.s64 	%rd75, %rd71, %rd73;
	st.global.f32 	[%rd75], %f143;
	add.s64 	%rd76, %rd72, %rd73;
	st.global.f32 	[%rd76], %f144;
	ret;

}
	// .globl	_Z19cosine_distance_gpuiiPfPiPKfS2_S2_
.visible .entry _Z19cosine_distance_gpuiiPfPiPKfS2_S2_(
	.param .u32 _Z19cosine_distance_gpuiiPfPiPKfS2_S2__param_0,
	.param .u32 _Z19cosine_distance_gpuiiPfPiPKfS2_S2__param_1,
	.param .u64 .ptr .align 1 _Z19cosine_distance_gpuiiPfPiPKfS2_S2__param_2,
	.param .u64 .ptr .align 1 _Z19cosine_distance_gpuiiPfPiPKfS2_S2__param_3,
	.param .u64 .ptr .align 1 _Z19cosine_distance_gpuiiPfPiPKfS2_S2__param_4,
	.param .u64 .ptr .align 1 _Z19cosine_distance_gpuiiPfPiPKfS2_S2__param_5,
	.param .u64 .ptr .align 1 _Z19cosine_distance_gpuiiPfPiPKfS2_S2__param_6
)
{
	.reg .pred 	%p<4>;
	.reg .b32 	%r<11>;
	.reg .b32 	%f<8>;
	.reg .b64 	%rd<17>;

	ld.param.u32 	%r3, [_Z19cosine_distance_gpuiiPfPiPKfS2_S2__param_0];
	ld.param.u32 	%r4, [_Z19cosine_distance_gpuiiPfPiPKfS2_S2__param_1];
	ld.param.u64 	%rd3, [_Z19cosine_distance_gpuiiPfPiPKfS2_S2__param_2];
	ld.param.u64 	%rd4, [_Z19cosine_distance_gpuiiPfPiPKfS2_S2__param_3];
	ld.param.u64 	%rd5, [_Z19cosine_distance_gpuiiPfPiPKfS2_S2__param_4];
	ld.param.u64 	%rd6, [_Z19cosine_distance_gpuiiPfPiPKfS2_S2__param_5];
	ld.param.u64 	%rd7, [_Z19cosine_distance_gpuiiPfPiPKfS2_S2__param_6];
	cvta.to.global.u64 	%rd1, %rd6;
	cvta.to.global.u64 	%rd2, %rd7;
	mov.u32 	%r5, %ctaid.x;
	mov.u32 	%r6, %ntid.x;
	mov.u32 	%r7, %tid.x;
	mad.lo.s32 	%r8, %r5, %r6, %r7;
	div.s32 	%r9, %r8, %r3;
	mul.lo.s32 	%r10, %r9, %r3;
	sub.s32 	%r1, %r8, %r10;
	mad.lo.s32 	%r2, %r1, %r4, %r9;
	setp.ge.s32 	%p1, %r9, %r4;
	setp.lt.s32 	%p2, %r3, 0;
	or.pred  	%p3, %p2, %p1;
	@%p3 bra 	$L__BB3_2;
	cvta.to.global.u64 	%rd8, %rd4;
	cvta.to.global.u64 	%rd9, %rd5;
	cvta.to.global.u64 	%rd10, %rd3;
	mul.wide.s32 	%rd11, %r2, 4;
	add.s64 	%rd12, %rd2, %rd11;
	ld.global.f32 	%f1, [%rd12];
	sqrt.rn.f32 	%f2, %f1;
	add.s64 	%rd13, %rd1, %rd11;
	ld.global.f32 	%f3, [%rd13];
	sqrt.rn.f32 	%f4, %f3;
	add.s64 	%rd14, %rd8, %rd11;
	st.global.u32 	[%rd14], %r1;
	add.s64 	%rd15, %rd9, %rd11;
	ld.global.f32 	%f5, [%rd15];
	mul.f32 	%f6, %f2, %f4;
	div.rn.f32 	%f7, %f5, %f6;
	add.s64 	%rd16, %rd10, %rd11;
	st.global.f32 	[%rd16], %f7;
$L__BB3_2:
	ret;

}
	// .globl	_Z18insertion_sort_gpuiiiiPfPiPKiPKf
.visible .entry _Z18insertion_sort_gpuiiiiPfPiPKiPKf(
	.param .u32 _Z18insertion_sort_gpuiiiiPfPiPKiPKf_param_0,
	.param .u32 _Z18insertion_sort_gpuiiiiPfPiPKiPKf_param_1,
	.param .u32 _Z18insertion_sort_gpuiiiiPfPiPKiPKf_param_2,
	.param .u32 _Z18insertion_sort_gpuiiiiPfPiPKiPKf_param_3,
	.param .u64 .ptr .align 1 _Z18insertion_sort_gpuiiiiPfPiPKiPKf_param_4,
	.param .u64 .ptr .align 1 _Z18insertion_sort_gpuiiiiPfPiPKiPKf_param_5,
	.param .u64 .ptr .align 1 _Z18insertion_sort_gpuiiiiPfPiPKiPKf_param_6,
	.param .u64 .ptr .align 1 _Z18insertion_sort_gpuiiiiPfPiPKiPKf_param_7
)
{
	.reg .pred 	%p<18>;
	.reg .b32 	%r<62>;
	.reg .b32 	%f<19>;
	.reg .b64 	%rd<84>;

	ld.param.u32 	%r24, [_Z18insertion_sort_gpuiiiiPfPiPKiPKf_param_0];
	ld.param.u32 	%r25, [_Z18insertion_sort_gpuiiiiPfPiPKiPKf_param_1];
	ld.param.u32 	%r26, [_Z18insertion_sort_gpuiiiiPfPiPKiPKf_param_3];
	ld.param.u64 	%rd16, [_Z18insertion_sort_gpuiiiiPfPiPKiPKf_param_4];
	ld.param.u64 	%rd17, [_Z18insertion_sort_gpuiiiiPfPiPKiPKf_param_5];
	ld.param.u64 	%rd14, [_Z18insertion_sort_gpuiiiiPfPiPKiPKf_param_6];
	ld.param.u64 	%rd15, [_Z18insertion_sort_gpuiiiiPfPiPKiPKf_param_7];
	cvta.to.global.u64 	%rd1, %rd16;
	cvta.to.global.u64 	%rd2, %rd17;
	mov.u32 	%r27, %ctaid.x;
	mov.u32 	%r28, %ntid.x;
	mov.u32 	%r29, %tid.x;
	mad.lo.s32 	%r1, %r27, %r28, %r29;
	setp.ge.s32 	%p1, %r1, %r25;
	@%p1 bra 	$L__BB4_24;
	mul.wide.s32 	%rd18, %r26, 4;
	add.s64 	%rd19, %rd18, 4;
	{ // callseq 0, 0
	.param .b64 param0;
	st.param.b64 	[param0], %rd19;
	.param .b64 retval0;
	call.uni (retval0), 
	malloc, 
	(
	param0
	);
	ld.param.b64 	%rd20, [retval0];
	} // callseq 0
	{ // callseq 1, 0
	.param .b64 param0;
	st.param.b64 	[param0], %rd19;
	.param .b64 retval0;
	call.uni (retval0), 
	malloc, 
	(
	param0
	);
	ld.param.b64 	%rd21, [retval0];
	} // callseq 1
	setp.lt.s32 	%p2, %r24, 1;
	@%p2 bra 	$L__BB4_11;
	add.s32 	%r2, %r26, -1;
	add.s64 	%rd5, %rd20, %rd18;
	cvta.to.global.u64 	%rd6, %rd15;
	cvta.to.global.u64 	%rd7, %rd14;
	mov.b32 	%r54, 0;
$L__BB4_3:
	mad.lo.s32 	%r31, %r54, %r25, %r1;
	mul.wide.s32 	%rd23, %r31, 4;
	add.s64 	%rd24, %rd6, %rd23;
	ld.global.f32 	%f1, [%rd24];
	add.s64 	%rd25, %rd7, %rd23;
	ld.global.u32 	%r8, [%rd25];
	setp.lt.s32 	%p3, %r54, %r26;
	@%p3 bra 	$L__BB4_5;
	ld.f32 	%f3, [%rd5+-4];
	setp.ge.f32 	%p4, %f1, %f3;
	@%p4 bra 	$L__BB4_10;
$L__BB4_5:
	min.s32 	%r56, %r54, %r2;
	setp.lt.s32 	%p5, %r56, 0;
	@%p5 bra 	$L__BB4_9;
	mov.u32 	%r55, %r56;
$L__BB4_7:
	mul.wide.s32 	%rd26, %r55, 4;
	add.s64 	%rd27, %rd20, %rd26;
	ld.f32 	%f2, [%rd27+-4];
	setp.leu.f32 	%p6, %f2, %f1;
	mov.u32 	%r56, %r55;
	@%p6 bra 	$L__BB4_9;
	add.s32 	%r11, %r55, -1;
	mul.wide.u32 	%rd28, %r55, 4;
	add.s64 	%rd29, %rd20, %rd28;
	st.f32 	[%rd29], %f2;
	add.s64 	%rd31, %rd21, %rd26;
	ld.u32 	%r33, [%rd31+-4];
	add.s64 	%rd32, %rd21, %rd28;
	st.u32 	[%rd32], %r33;
	setp.ne.s32 	%p7, %r55, 0;
	mov.b32 	%r56, -1;
	mov.u32 	%r55, %r11;
	@%p7 bra 	$L__BB4_7;
$L__BB4_9:
	mul.wide.s32 	%rd33, %r56, 4;
	add.s64 	%rd34, %rd20, %rd33;
	st.f32 	[%rd34], %f1;
	add.s64 	%rd35, %rd21, %rd33;
	st.u32 	[%rd35], %r8;
$L__BB4_10:
	add.s32 	%r54, %r54, 1;
	setp.eq.s32 	%p8, %r54, %r24;
	@%p8 bra 	$L__BB4_11;
	bra.uni 	$L__BB4_3;
$L__BB4_11:
	setp.lt.s32 	%p9, %r26, 1;
	@%p9 bra 	$L__BB4_23;
	and.b32  	%r3, %r26, 7;
	setp.lt.u32 	%p10, %r26, 8;
	mov.b32 	%r59, 0;
	@%p10 bra 	$L__BB4_15;
	and.b32  	%r59, %r26, 2147483640;
	neg.s32 	%r58, %r59;
	shl.b32 	%r6, %r25, 3;
	add.s64 	%rd83, %rd21, 16;
	add.s64 	%rd82, %rd20, 16;
	mul.wide.s32 	%rd39, %r25, 4;
	mov.u32 	%r57, %r1;
$L__BB4_14:
	.pragma "nounroll";
	ld.u32 	%r35, [%rd83+-16];
	mul.wide.s32 	%rd36, %r57, 4;
	add.s64 	%rd37, %rd2, %rd36;
	st.global.u32 	[%rd37], %r35;
	ld.f32 	%f4, [%rd82+-16];
	add.s64 	%rd38, %rd1, %rd36;
	st.global.f32 	[%rd38], %f4;
	ld.u32 	%r36, [%rd83+-12];
	add.s64 	%rd40, %rd37, %rd39;
	st.global.u32 	[%rd40], %r36;
	ld.f32 	%f5, [%rd82+-12];
	add.s64 	%rd41, %rd38, %rd39;
	st.global.f32 	[%rd41], %f5;
	ld.u32 	%r37, [%rd83+-8];
	add.s64 	%rd42, %rd40, %rd39;
	st.global.u32 	[%rd42], %r37;
	ld.f32 	%f6, [%rd82+-8];
	add.s64 	%rd43, %rd41, %rd39;
	st.global.f32 	[%rd43], %f6;
	ld.u32 	%r38, [%rd83+-4];
	add.s64 	%rd44, %rd42, %rd39;
	st.global.u32 	[%rd44], %r38;
	ld.f32 	%f7, [%rd82+-4];
	add.s64 	%rd45, %rd43, %rd39;
	st.global.f32 	[%rd45], %f7;
	ld.u32 	%r39, [%rd83];
	add.s64 	%rd46, %rd44, %rd39;
	st.global.u32 	[%rd46], %r39;
	ld.f32 	%f8, [%rd82];
	add.s64 	%rd47, %rd45, %rd39;
	st.global.f32 	[%rd47], %f8;
	ld.u32 	%r40, [%rd83+4];
	add.s64 	%rd48, %rd46, %rd39;
	st.global.u32 	[%rd48], %r40;
	ld.f32 	%f9, [%rd82+4];
	add.s64 	%rd49, %rd47, %rd39;
	st.global.f32 	[%rd49], %f9;
	ld.u32 	%r41, [%rd83+8];
	add.s64 	%rd50, %rd48, %rd39;
	st.global.u32 	[%rd50], %r41;
	ld.f32 	%f10, [%rd82+8];
	add.s64 	%rd51, %rd49, %rd39;
	st.global.f32 	[%rd51], %f10;
	ld.u32 	%r42, [%rd83+12];
	add.s64 	%rd52, %rd50, %rd39;
	st.global.u32 	[%rd52], %r42;
	ld.f32 	%f11, [%rd82+12];
	add.s64 	%rd53, %rd51, %rd39;
	st.global.f32 	[%rd53], %f11;
	add.s32 	%r58, %r58, 8;
	add.s32 	%r57, %r57, %r6;
	add.s64 	%rd83, %rd83, 32;
	add.s64 	%rd82, %rd82, 32;
	setp.ne.s32 	%p11, %r58, 0;
	@%p11 bra 	$L__BB4_14;
$L__BB4_15:
	setp.eq.s32 	%p12, %r3, 0;
	@%p12 bra 	$L__BB4_23;
	and.b32  	%r19, %r26, 3;
	setp.lt.u32 	%p13, %r3, 4;
	@%p13 bra 	$L__BB4_18;
	mul.wide.u32 	%rd54, %r59, 4;
	add.s64 	%rd55, %rd21, %rd54;
	ld.u32 	%r43, [%rd55];
	mad.lo.s32 	%r44, %r59, %r25, %r1;
	mul.wide.s32 	%rd56, %r44, 4;
	add.s64 	%rd57, %rd2, %rd56;
	st.global.u32 	[%rd57], %r43;
	add.s64 	%rd58, %rd20, %rd54;
	ld.f32 	%f12, [%rd58];
	add.s64 	%rd59, %rd1, %rd56;
	st.global.f32 	[%rd59], %f12;
	ld.u32 	%r45, [%rd55+4];
	mul.wide.s32 	%rd60, %r25, 4;
	add.s64 	%rd61, %rd57, %rd60;
	st.global.u32 	[%rd61], %r45;
	ld.f32 	%f13, [%rd58+4];
	add.s64 	%rd62, %rd59, %rd60;
	st.global.f32 	[%rd62], %f13;
	ld.u32 	%r46, [%rd55+8];
	add.s64 	%rd63, %rd61, %rd60;
	st.global.u32 	[%rd63], %r46;
	ld.f32 	%f14, [%rd58+8];
	add.s64 	%rd64, %rd62, %rd60;
	st.global.f32 	[%rd64], %f14;
	ld.u32 	%r47, [%rd55+12];
	add.s64 	%rd65, %rd63, %rd60;
	st.global.u32 	[%rd65], %r47;
	ld.f32 	%f15, [%rd58+12];
	add.s64 	%rd66, %rd64, %rd60;
	st.global.f32 	[%rd66], %f15;
	add.s32 	%r59, %r59, 4;
$L__BB4_18:
	setp.eq.s32 	%p14, %r19, 0;
	@%p14 bra 	$L__BB4_23;
	setp.eq.s32 	%p15, %r19, 1;
	@%p15 bra 	$L__BB4_21;
	mul.wide.u32 	%rd67, %r59, 4;
	add.s64 	%rd68, %rd21, %rd67;
	ld.u32 	%r48, [%rd68];
	mad.lo.s32 	%r49, %r59, %r25, %r1;
	mul.wide.s32 	%rd69, %r49, 4;
	add.s64 	%rd70, %rd2, %rd69;
	st.global.u32 	[%rd70], %r48;
	add.s64 	%rd71, %rd20, %rd67;
	ld.f32 	%f16, [%rd71];
	add.s64 	%rd72, %rd1, %rd69;
	st.global.f32 	[%rd72], %f16;
	ld.u32 	%r50, [%rd68+4];
	mul.wide.s32 	%rd73, %r25, 4;
	add.s64 	%rd74, %rd70, %rd73;
	st.global.u32 	[%rd74], %r50;
	ld.f32 	%f17, [%rd71+4];
	add.s64 	%rd75, %rd72, %rd73;
	st.global.f32 	[%rd75], %f17;
	add.s32 	%r59, %r59, 2;
$L__BB4_21:
	and.b32  	%r51, %r26, 1;
	setp.eq.b32 	%p16, %r51, 1;
	not.pred 	%p17, %p16;
	@%p17 bra 	$L__BB4_23;
	mul.wide.u32 	%rd76, %r59, 4;
	add.s64 	%rd77, %rd21, %rd76;
	ld.u32 	%r52, [%rd77];
	mad.lo.s32 	%r53, %r59, %r25, %r1;
	mul.wide.s32 	%rd78, %r53, 4;
	add.s64 	%rd79, %rd2, %rd78;
	st.global.u32 	[%rd79], %r52;
	add.s64 	%rd80, %rd20, %rd76;
	ld.f32 	%f18, [%rd80];
	add.s64 	%rd81, %rd1, %rd78;
	st.global.f32 	[%rd81], %f18;
$L__BB4_23:
	{ // callseq 2, 0
	.param .b64 param0;
	st.param.b64 	[param0], %rd20;
	call.uni 
	free, 
	(
	param0
	);
	} // callseq 2
	{ // callseq 3, 0
	.param .b64 param0;
	st.param.b64 	[param0], %rd21;
	call.uni 
	free, 
	(
	param0
	);
	} // callseq 3
$L__BB4_24:
	ret;

}


// ===== COMPILED SASS (sm_100) =====

	.target	sm_100

	.elftype	@"ET_EXEC"


//--------------------- .note.nv.tkinfo           --------------------------
	.section	.note.nv.tkinfo,"",@"SHT_NOTE"
	.sectionflags	@"SHF_NOTE_NV_TKINFO"
	.tkinfo
        /*0018*/ 	.word	0x00000002
        /*0030*/ 	.string	""
        /*0030*/ 	.string	"ptxas"
        /*0030*/ 	.string	"Cuda compilation tools, release 13.0, V13.0.88"
        /*0030*/ 	.string	"Build cuda_13.0.r13.0/compiler.36424714_0"
        /*0030*/ 	.string	"-arch sm_100 -m 64 "



//--------------------- .note.nv.cuinfo           --------------------------
	.section	.note.nv.cuinfo,"",@"SHT_NOTE"
	.sectionflags	@"SHF_NOTE_NV_CUINFO"
        /*0018*/ 	.short	0x0002
        /*001a*/ 	.short	0x0064
        /*001c*/ 	.short	0x0082
	.zero		2


//--------------------- .nv.info                  --------------------------
	.section	.nv.info,"",@"SHT_CUDA_INFO"
	.align	4


	//----- nvinfo : EIATTR_REGCOUNT
	.align		4
        /*0000*/ 	.byte	0x04, 0x2f
        /*0002*/ 	.short	(.L_1 - .L_0)
	.align		4
.L_0:
        /*0004*/ 	.word	index@(_Z8fill_gpuPKfiS0_iiPfS1_S1_)
        /*0008*/ 	.word	0x00000014


	//----- nvinfo : EIATTR_FRAME_SIZE
	.align		4
.L_1:
        /*000c*/ 	.byte	0x04, 0x11
        /*000e*/ 	.short	(.L_3 - .L_2)
	.align		4
.L_2:
        /*0010*/ 	.word	index@(_Z8fill_gpuPKfiS0_iiPfS1_S1_)
        /*0014*/ 	.word	0x00000000


	//----- nvinfo : EIATTR_REGCOUNT
	.align		4
.L_3:
        /*0018*/ 	.byte	0x04, 0x2f
        /*001a*/ 	.short	(.L_5 - .L_4)
	.align		4
.L_4:
        /*001c*/ 	.word	index@(_Z7reduce0PKfPfiii)
        /*0020*/ 	.word	0x0000000c


	//----- nvinfo : EIATTR_FRAME_SIZE
	.align		4
.L_5:
        /*0024*/ 	.byte	0x04, 0x11
        /*0026*/ 	.short	(.L_7 - .L_6)
	.align		4
.L_6:
        /*0028*/ 	.word	index@(_Z7reduce0PKfPfiii)
        /*002c*/ 	.word	0x00000000


	//----- nvinfo : EIATTR_REGCOUNT
	.align		4
.L_7:
        /*0030*/ 	.byte	0x04, 0x2f
        /*0032*/ 	.short	(.L_9 - .L_8)
	.align		4
.L_8:
        /*0034*/ 	.word	index@(_Z15reduceDimensionPKfS0_S0_iiiPfS1_S1_)
        /*0038*/ 	.word	0x00000020


	//----- nvinfo : EIATTR_FRAME_SIZE
	.align		4
.L_9:
        /*003c*/ 	.byte	0x04, 0x11
        /*003e*/ 	.short	(.L_11 - .L_10)
	.align		4
.L_10:
        /*0040*/ 	.word	index@(_Z15reduceDimensionPKfS0_S0_iiiPfS1_S1_)
        /*0044*/ 	.word	0x00000000


	//----- nvinfo : EIATTR_REGCOUNT
	.align		4
.L_11:
        /*0048*/ 	.byte	0x04, 0x2f
        /*004a*/ 	.short	(.L_13 - .L_12)
	.align		4
.L_12:
        /*004c*/ 	.word	index@(_Z19cosine_distance_gpuiiPfPiPKfS2_S2_)
        /*0050*/ 	.word	0x00000012


	//----- nvinfo : EIATTR_FRAME_SIZE
	.align		4
.L_13:
        /*0054*/ 	.byte	0x04, 0x11
        /*0056*/ 	.short	(.L_15 - .L_14)
	.align		4
.L_14:
        /*0058*/ 	.word	index@($__internal_1_$__cuda_sm3x_div_rn_noftz_f32_slowpath)
        /*005c*/ 	.word	0x00000000


	//----- nvinfo : EIATTR_FRAME_SIZE
	.align		4
.L_15:
        /*0060*/ 	.byte	0x04, 0x11
        /*0062*/ 	.short	(.L_17 - .L_16)
	.align		4
.L_16:
        /*0064*/ 	.word	index@($__internal_0_$__cuda_sm20_sqrt_rn_f32_slowpath)
        /*0068*/ 	.word	0x00000000


	//----- nvinfo : EIATTR_FRAME_SIZE
	.align		4
.L_17:
        /*006c*/ 	.byte	0x04, 0x11
        /*006e*/ 	.short	(.L_19 - .L_18)
	.align		4
.L_18:
        /*0070*/ 	.word	index@(_Z19cosine_distance_gpuiiPfPiPKfS2_S2_)
        /*0074*/ 	.word	0x00000000


	//----- nvinfo : EIATTR_REGCOUNT
	.align		4
.L_19:
        /*0078*/ 	.byte	0x04, 0x2f
        /*007a*/ 	.short	(.L_21 - .L_20)
	.align		4
.L_20:
        /*007c*/ 	.word	index@(_Z18insertion_sort_gpuiiiiPfPiPKiPKf)
        /*0080*/ 	.word	0x00000020


	//----- nvinfo : EIATTR_FRAME_SIZE
	.align		4
.L_21:
        /*0084*/ 	.byte	0x04, 0x11
        /*0086*/ 	.short	(.L_23 - .L_22)
	.align		4
.L_22:
        /*0088*/ 	.word	index@(_Z18insertion_sort_gpuiiiiPfPiPKiPKf)
        /*008c*/ 	.word	0x00000000


	//----- nvinfo : EIATTR_MIN_STACK_SIZE
	.align		4
.L_23:
        /*0090*/ 	.byte	0x04, 0x12
        /*0092*/ 	.short	(.L_25 - .L_24)
	.align		4
.L_24:
        /*0094*/ 	.word	index@(_Z18insertion_sort_gpuiiiiPfPiPKiPKf)
        /*0098*/ 	.word	0x00000000


	//----- nvinfo : EIATTR_MIN_STACK_SIZE
	.align		4
.L_25:
        /*009c*/ 	.byte	0x04, 0x12
        /*009e*/ 	.short	(.L_27 - .L_26)
	.align		4
.L_26:
        /*00a0*/ 	.word	index@(_Z19cosine_distance_gpuiiPfPiPKfS2_S2_)
        /*00a4*/ 	.word	0x00000000


	//----- nvinfo : EIATTR_MIN_STACK_SIZE
	.align		4
.L_27:
        /*00a8*/ 	.byte	0x04, 0x12
        /*00aa*/ 	.short	(.L_29 - .L_28)
	.align		4
.L_28:
        /*00ac*/ 	.word	index@(_Z15reduceDimensionPKfS0_S0_iiiPfS1_S1_)
        /*00b0*/ 	.word	0x00000000


	//----- nvinfo : EIATTR_MIN_STACK_SIZE
	.align		4
.L_29:
        /*00b4*/ 	.byte	0x04, 0x12
        /*00b6*/ 	.short	(.L_31 - .L_30)
	.align		4
.L_30:
        /*00b8*/ 	.word	index@(_Z7reduce0PKfPfiii)
        /*00bc*/ 	.word	0x00000000


	//----- nvinfo : EIATTR_MIN_STACK_SIZE
	.align		4
.L_31:
        /*00c0*/ 	.byte	0x04, 0x12
        /*00c2*/ 	.short	(.L_33 - .L_32)
	.align		4
.L_32:
        /*00c4*/ 	.word	index@(_Z8fill_gpuPKfiS0_iiPfS1_S1_)
        /*00c8*/ 	.word	0x00000000
.L_33:


//--------------------- .nv.compat                --------------------------
	.section	.nv.compat,"",@"SHT_CUDA_COMPAT_INFO"
	.align	4
        /*0000*/ 	.byte	0x02, 0x09, 0x00, 0x00, 0x02, 0x02, 0x01, 0x00, 0x02, 0x05, 0x05, 0x00, 0x03, 0x07, 0x01, 0x01
        /*0010*/ 	.byte	0x02, 0x03, 0x00, 0x00, 0x02, 0x06, 0x01, 0x00, 0x04, 0x0b, 0x08, 0x00, 0x01, 0x00, 0x00, 0x00
        /*0020*/ 	.byte	0x00, 0x00, 0x00, 0x00


//--------------------- .nv.info._Z18insertion_sort_gpuiiiiPfPiPKiPKf --------------------------
	.section	.nv.info._Z18insertion_sort_gpuiiiiPfPiPKiPKf,"",@"SHT_CUDA_INFO"
	.sectionflags	@""
	.align	4


	//----- nvinfo : EIATTR_CUDA_API_VERSION
	.align		4
        /*0000*/ 	.byte	0x04, 0x37
        /*0002*/ 	.short	(.L_35 - .L_34)
.L_34:
        /*0004*/ 	.word	0x00000082


	//----- nvinfo : EIATTR_KPARAM_INFO
	.align		4
.L_35:
        /*0008*/ 	.byte	0x04, 0x17
        /*000a*/ 	.short	(.L_37 - .L_36)
.L_36:
        /*000c*/ 	.word	0x00000000
        /*0010*/ 	.short	0x0007
        /*0012*/ 	.short	0x0028
        /*0014*/ 	.byte	0x00, 0xf5, 0x21, 0x00


	//----- nvinfo : EIATTR_KPARAM_INFO
	.align		4
.L_37:
        /*0018*/ 	.byte	0x04, 0x17
        /*001a*/ 	.short	(.L_39 - .L_38)
.L_38:
        /*001c*/ 	.word	0x00000000
        /*0020*/ 	.short	0x0006
        /*0022*/ 	.short	0x0020
        /*0024*/ 	.byte	0x00, 0xf5, 0x21, 0x00


	//----- nvinfo : EIATTR_KPARAM_INFO
	.align		4
.L_39:
        /*0028*/ 	.byte	0x04, 0x17
        /*002a*/ 	.short	(.L_41 - .L_40)
.L_40:
        /*002c*/ 	.word	0x00000000
        /*0030*/ 	.short	0x0005
        /*0032*/ 	.short	0x0018
        /*0034*/ 	.byte	0x00, 0xf5, 0x21, 0x00


	//----- nvinfo : EIATTR_KPARAM_INFO
	.align		4
.L_41:
        /*0038*/ 	.byte	0x04, 0x17
        /*003a*/ 	.short	(.L_43 - .L_42)
.L_42:
        /*003c*/ 	.word	0x00000000
        /*0040*/ 	.short	0x0004
        /*0042*/ 	.short	0x0010
        /*0044*/ 	.byte	0x00, 0xf5, 0x21, 0x00


	//----- nvinfo : EIATTR_KPARAM_INFO
	.align		4
.L_43:
        /*0048*/ 	.byte	0x04, 0x17
        /*004a*/ 	.short	(.L_45 - .L_44)
.L_44:
        /*004c*/ 	.word	0x00000000
        /*0050*/ 	.short	0x0003
        /*0052*/ 	.short	0x000c
        /*0054*/ 	.byte	0x00, 0xf0, 0x11, 0x00


	//----- nvinfo : EIATTR_KPARAM_INFO
	.align		4
.L_45:
        /*0058*/ 	.byte	0x04, 0x17
        /*005a*/ 	.short	(.L_47 - .L_46)
.L_46:
        /*005c*/ 	.word	0x00000000
        /*0060*/ 	.short	0x0002
        /*0062*/ 	.short	0x0008
        /*0064*/ 	.byte	0x00, 0xf0, 0x11, 0x00


	//----- nvinfo : EIATTR_KPARAM_INFO
	.align		4
.L_47:
        /*0068*/ 	.byte	0x04, 0x17
        /*006a*/ 	.short	(.L_49 - .L_48)
.L_48:
        /*006c*/ 	.word	0x00000000
        /*0070*/ 	.short	0x0001
        /*0072*/ 	.short	0x0004
        /*0074*/ 	.byte	0x00, 0xf0, 0x11, 0x00


	//----- nvinfo : EIATTR_KPARAM_INFO
	.align		4
.L_49:
        /*0078*/ 	.byte	0x04, 0x17
        /*007a*/ 	.short	(.L_51 - .L_50)
.L_50:
        /*007c*/ 	.word	0x00000000
        /*0080*/ 	.short	0x0000
        /*0082*/ 	.short	0x0000
        /*0084*/ 	.byte	0x00, 0xf0, 0x11, 0x00


	//----- nvinfo : EIATTR_SPARSE_MMA_MASK
	.align		4
.L_51:
        /*0088*/ 	.byte	0x03, 0x50
        /*008a*/ 	.short	0x0000


	//----- nvinfo : EIATTR_MAXREG_COUNT
	.align		4
        /*008c*/ 	.byte	0x03, 0x1b
        /*008e*/ 	.short	0x00ff


	//----- nvinfo : EIATTR_EXTERNS
	.align		4
        /*0090*/ 	.byte	0x04, 0x0f
        /*0092*/ 	.short	(.L_53 - .L_52)


	//   ....[0]....
	.align		4
.L_52:
        /*0094*/ 	.word	index@(malloc)


	//   ....[1]....
	.align		4
        /*0098*/ 	.word	index@(free)


	//----- nvinfo : EIATTR_MERCURY_ISA_VERSION
	.align		4
.L_53:
        /*009c*/ 	.byte	0x03, 0x5f
        /*009e*/ 	.short	0x0101


	//----- nvinfo : EIATTR_VRC_CTA_INIT_COUNT
	.align		4
        /*00a0*/ 	.byte	0x02, 0x4a
	.zero		1
	.zero		1


	//----- nvinfo : EIATTR_SYSCALL_OFFSETS
	.align		4
        /*00a4*/ 	.byte	0x04, 0x46
        /*00a6*/ 	.short	(.L_55 - .L_54)


	//   ....[0]....
.L_54:
        /*00a8*/ 	.word	0x00000140


	//   ....[1]....
        /*00ac*/ 	.word	0x000001f0


	//   ....[2]....
        /*00b0*/ 	.word	0x00001140


	//   ....[3]....
        /*00b4*/ 	.word	0x00001190


	//----- nvinfo : EIATTR_EXIT_INSTR_OFFSETS
	.align		4
.L_55:
        /*00b8*/ 	.byte	0x04, 0x1c
        /*00ba*/ 	.short	(.L_57 - .L_56)


	//   ....[0]....
.L_56:
        /*00bc*/ 	.word	0x00000070


	//   ....[1]....
        /*00c0*/ 	.word	0x000011a0


	//----- nvinfo : EIATTR_CRS_STACK_SIZE
	.align		4
.L_57:
        /*00c4*/ 	.byte	0x04, 0x1e
        /*00c6*/ 	.short	(.L_59 - .L_58)
.L_58:
        /*00c8*/ 	.word	0x00000000


	//----- nvinfo : EIATTR_CBANK_PARAM_SIZE
	.align		4
.L_59:
        /*00cc*/ 	.byte	0x03, 0x19
        /*00ce*/ 	.short	0x0030


	//----- nvinfo : EIATTR_PARAM_CBANK
	.align		4
        /*00d0*/ 	.byte	0x04, 0x0a
        /*00d2*/ 	.short	(.L_61 - .L_60)
	.align		4
.L_60:
        /*00d4*/ 	.word	index@(.nv.constant0._Z18insertion_sort_gpuiiiiPfPiPKiPKf)
        /*00d8*/ 	.short	0x0380
        /*00da*/ 	.short	0x0030


	//----- nvinfo : EIATTR_SW_WAR
	.align		4
.L_61:
        /*00dc*/ 	.byte	0x04, 0x36
        /*00de*/ 	.short	(.L_63 - .L_62)
.L_62:
        /*00e0*/ 	.word	0x00000008
.L_63:


//--------------------- .nv.info._Z19cosine_distance_gpuiiPfPiPKfS2_S2_ --------------------------
	.section	.nv.info._Z19cosine_distance_gpuiiPfPiPKfS2_S2_,"",@"SHT_CUDA_INFO"
	.sectionflags	@""
	.align	4


	//----- nvinfo : EIATTR_CUDA_API_VERSION
	.align		4
        /*0000*/ 	.byte	0x04, 0x37
        /*0002*/ 	.short	(.L_65 - .L_64)
.L_64:
        /*0004*/ 	.word	0x00000082


	//----- nvinfo : EIATTR_KPARAM_INFO
	.align		4
.L_65:
        /*0008*/ 	.byte	0x04, 0x17
        /*000a*/ 	.short	(.L_67 - .L_66)
.L_66:
        /*000c*/ 	.word	0x00000000
        /*0010*/ 	.short	0x0006
        /*0012*/ 	.short	0x0028
        /*0014*/ 	.byte	0x00, 0xf5, 0x21, 0x00


	//----- nvinfo : EIATTR_KPARAM_INFO
	.align		4
.L_67:
        /*0018*/ 	.byte	0x04, 0x17
        /*001a*/ 	.short	(.L_69 - .L_68)
.L_68:
        /*001c*/ 	.word	0x00000000
        /*0020*/ 	.short	0x0005
        /*0022*/ 	.short	0x0020
        /*0024*/ 	.byte	0x00, 0xf5, 0x21, 0x00


	//----- nvinfo : EIATTR_KPARAM_INFO
	.align		4
.L_69:
        /*0028*/ 	.byte	0x04, 0x17
        /*002a*/ 	.short	(.L_71 - .L_70)
.L_70:
        /*002c*/ 	.word	0x00000000
        /*0030*/ 	.short	0x0004
        /*0032*/ 	.short	0x0018
        /*0034*/ 	.byte	0x00, 0xf5, 0x21, 0x00


	//----- nvinfo : EIATTR_KPARAM_INFO
	.align		4
.L_71:
        /*0038*/ 	.byte	0x04, 0x17
        /*003a*/ 	.short	(.L_73 - .L_72)
.L_72:
        /*003c*/ 	.word	0x00000000
        /*0040*/ 	.short	0x0003
        /*0042*/ 	.short	0x0010
        /*0044*/ 	.byte	0x00, 0xf5, 0x21, 0x00


	//----- nvinfo : EIATTR_KPARAM_INFO
	.align		4
.L_73:
        /*0048*/ 	.byte	0x04, 0x17
        /*004a*/ 	.short	(.L_75 - .L_74)
.L_74:
        /*004c*/ 	.word	0x00000000
        /*0050*/ 	.short	0x0002
        /*0052*/ 	.short	0x0008
        /*0054*/ 	.byte	0x00, 0xf5, 0x21, 0x00


	//----- nvinfo : EIATTR_KPARAM_INFO
	.align		4
.L_75:
        /*0058*/ 	.byte	0x04, 0x17
        /*005a*/ 	.short	(.L_77 - .L_76)
.L_76:
        /*005c*/ 	.word	0x00000000
        /*0060*/ 	.short	0x0001
        /*0062*/ 	.short	0x0004
        /*0064*/ 	.byte	0x00, 0xf0, 0x11, 0x00


	//----- nvinfo : EIATTR_KPARAM_INFO
	.align		4
.L_77:
        /*0068*/ 	.byte	0x04, 0x17
        /*006a*/ 	.short	(.L_79 - .L_78)
.L_78:
        /*006c*/ 	.word	0x00000000
        /*0070*/ 	.short	0x0000
        /*0072*/ 	.short	0x0000
        /*0074*/ 	.byte	0x00, 0xf0, 0x11, 0x00


	//----- nvinfo : EIATTR_SPARSE_MMA_MASK
	.align		4
.L_79:
        /*0078*/ 	.byte	0x03, 0x50
        /*007a*/ 	.short	0x0000


	//----- nvinfo : EIATTR_MAXREG_COUNT
	.align		4
        /*007c*/ 	.byte	0x03, 0x1b
        /*007e*/ 	.short	0x00ff


	//----- nvinfo : EIATTR_MERCURY_ISA_VERSION
	.align		4
        /*0080*/ 	.byte	0x03, 0x5f
        /*0082*/ 	.short	0x0101


	//----- nvinfo : EIATTR_VRC_CTA_INIT_COUNT
	.align		4
        /*0084*/ 	.byte	0x02, 0x4a
	.zero		1
	.zero		1


	//----- nvinfo : EIATTR_EXIT_INSTR_OFFSETS
	.align		4
        /*0088*/ 	.byte	0x04, 0x1c
        /*008a*/ 	.short	(.L_81 - .L_80)


	//   ....[0]....
.L_80:
        /*008c*/ 	.word	0x00000240


	//   ....[1]....
        /*0090*/ 	.word	0x00000600


	//----- nvinfo : EIATTR_CRS_STACK_SIZE
	.align		4
.L_81:
        /*0094*/ 	.byte	0x04, 0x1e
        /*0096*/ 	.short	(.L_83 - .L_82)
.L_82:
        /*0098*/ 	.word	0x00000000


	//----- nvinfo : EIATTR_CBANK_PARAM_SIZE
	.align		4
.L_83:
        /*009c*/ 	.byte	0x03, 0x19
        /*009e*/ 	.short	0x0030


	//----- nvinfo : EIATTR_PARAM_CBANK
	.align		4
        /*00a0*/ 	.byte	0x04, 0x0a
        /*00a2*/ 	.short	(.L_85 - .L_84)
	.align		4
.L_84:
        /*00a4*/ 	.word	index@(.nv.constant0._Z19cosine_distance_gpuiiPfPiPKfS2_S2_)
        /*00a8*/ 	.short	0x0380
        /*00aa*/ 	.short	0x0030


	//----- nvinfo : EIATTR_SW_WAR
	.align		4
.L_85:
        /*00ac*/ 	.byte	0x04, 0x36
        /*00ae*/ 	.short	(.L_87 - .L_86)
.L_86:
        /*00b0*/ 	.word	0x00000008
.L_87:


//--------------------- .nv.info._Z15reduceDimensionPKfS0_S0_iiiPfS1_S1_ --------------------------
	.section	.nv.info._Z15reduceDimensionPKfS0_S0_iiiPfS1_S1_,"",@"SHT_CUDA_INFO"
	.sectionflags	@""
	.align	4


	//----- nvinfo : EIATTR_CUDA_API_VERSION
	.align		4
        /*0000*/ 	.byte	0x04, 0x37
        /*0002*/ 	.short	(.L_89 - .L_88)
.L_88:
        /*0004*/ 	.word	0x00000082


	//----- nvinfo : EIATTR_KPARAM_INFO
	.align		4
.L_89:
        /*0008*/ 	.byte	0x04, 0x17
        /*000a*/ 	.short	(.L_91 - .L_90)
.L_90:
        /*000c*/ 	.word	0x00000000
        /*0010*/ 	.short	0x0008
        /*0012*/ 	.short	0x0038
        /*0014*/ 	.byte	0x00, 0xf5, 0x21, 0x00


	//----- nvinfo : EIATTR_KPARAM_INFO
	.align		4
.L_91:
        /*0018*/ 	.byte	0x04, 0x17
        /*001a*/ 	.short	(.L_93 - .L_92)
.L_92:
        /*001c*/ 	.word	0x00000000
        /*0020*/ 	.short	0x0007
        /*0022*/ 	.short	0x0030
        /*0024*/ 	.byte	0x00, 0xf5, 0x21, 0x00


	//----- nvinfo : EIATTR_KPARAM_INFO
	.align		4
.L_93:
        /*0028*/ 	.byte	0x04, 0x17
        /*002a*/ 	.short	(.L_95 - .L_94)
.L_94:
        /*002c*/ 	.word	0x00000000
        /*0030*/ 	.short	0x0006
        /*0032*/ 	.short	0x0028
        /*0034*/ 	.byte	0x00, 0xf5, 0x21, 0x00


	//----- nvinfo : EIATTR_KPARAM_INFO
	.align		4
.L_95:
        /*0038*/ 	.byte	0x04, 0x17
        /*003a*/ 	.short	(.L_97 - .L_96)
.L_96:
        /*003c*/ 	.word	0x00000000
        /*0040*/ 	.short	0x0005
        /*0042*/ 	.short	0x0020
        /*0044*/ 	.byte	0x00, 0xf0, 0x11, 0x00


	//----- nvinfo : EIATTR_KPARAM_INFO
	.align		4
.L_97:
        /*0048*/ 	.byte	0x04, 0x17
        /*004a*/ 	.short	(.L_99 - .L_98)
.L_98:
        /*004c*/ 	.word	0x00000000
        /*0050*/ 	.short	0x0004
        /*0052*/ 	.short	0x001c
        /*0054*/ 	.byte	0x00, 0xf0, 0x11, 0x00


	//----- nvinfo : EIATTR_KPARAM_INFO
	.align		4
.L_99:
        /*0058*/ 	.byte	0x04, 0x17
        /*005a*/ 	.short	(.L_101 - .L_100)
.L_100:
        /*005c*/ 	.word	0x00000000
        /*0060*/ 	.short	0x0003
        /*0062*/ 	.short	0x0018
        /*0064*/ 	.byte	0x00, 0xf0, 0x11, 0x00


	//----- nvinfo : EIATTR_KPARAM_INFO
	.align		4
.L_101:
        /*0068*/ 	.byte	0x04, 0x17
        /*006a*/ 	.short	(.L_103 - .L_102)
.L_102:
        /*006c*/ 	.word	0x00000000
        /*0070*/ 	.short	0x0002
        /*0072*/ 	.short	0x0010
        /*0074*/ 	.byte	0x00, 0xf5, 0x21, 0x00


	//----- nvinfo : EIATTR_KPARAM_INFO
	.align		4
.L_103:
        /*0078*/ 	.byte	0x04, 0x17
        /*007a*/ 	.short	(.L_105 - .L_104)
.L_104:
        /*007c*/ 	.word	0x00000000
        /*0080*/ 	.short	0x0001
        /*0082*/ 	.short	0x0008
        /*0084*/ 	.byte	0x00, 0xf5, 0x21, 0x00


	//----- nvinfo : EIATTR_KPARAM_INFO
	.align		4
.L_105:
        /*0088*/ 	.byte	0x04, 0x17
        /*008a*/ 	.short	(.L_107 - .L_106)
.L_106:
        /*008c*/ 	.word	0x00000000
        /*0090*/ 	.short	0x0000
        /*0092*/ 	.short	0x0000
        /*0094*/ 	.byte	0x00, 0xf5, 0x21, 0x00


	//----- nvinfo : EIATTR_SPARSE_MMA_MASK
	.align		4
.L_107:
        /*0098*/ 	.byte	0x03, 0x50
        /*009a*/ 	.short	0x0000


	//----- nvinfo : EIATTR_MAXREG_COUNT
	.align		4
        /*009c*/ 	.byte	0x03, 0x1b
        /*009e*/ 	.short	0x00ff


	//----- nvinfo : EIATTR_MERCURY_ISA_VERSION
	.align		4
        /*00a0*/ 	.byte	0x03, 0x5f
        /*00a2*/ 	.short	0x0101


	//----- nvinfo : EIATTR_VRC_CTA_INIT_COUNT
	.align		4
        /*00a4*/ 	.byte	0x02, 0x4a
	.zero		1
	.zero		1


	//----- nvinfo : EIATTR_EXIT_INSTR_OFFSETS
	.align		4
        /*00a8*/ 	.byte	0x04, 0x1c
        /*00aa*/ 	.short	(.L_109 - .L_108)


	//   ....[0]....
.L_108:
        /*00ac*/ 	.word	0x00000f00


	//----- nvinfo : EIATTR_CBANK_PARAM_SIZE
	.align		4
.L_109:
        /*00b0*/ 	.byte	0x03, 0x19
        /*00b2*/ 	.short	0x0040


	//----- nvinfo : EIATTR_PARAM_CBANK
	.align		4
        /*00b4*/ 	.byte	0x04, 0x0a
        /*00b6*/ 	.short	(.L_111 - .L_110)
	.align		4
.L_110:
        /*00b8*/ 	.word	index@(.nv.constant0._Z15reduceDimensionPKfS0_S0_iiiPfS1_S1_)
        /*00bc*/ 	.short	0x0380
        /*00be*/ 	.short	0x0040


	//----- nvinfo : EIATTR_SW_WAR
	.align		4
.L_111:
        /*00c0*/ 	.byte	0x04, 0x36
        /*00c2*/ 	.short	(.L_113 - .L_112)
.L_112:
        /*00c4*/ 	.word	0x00000008
.L_113:


//--------------------- .nv.info._Z7reduce0PKfPfiii --------------------------
	.section	.nv.info._Z7reduce0PKfPfiii,"",@"SHT_CUDA_INFO"
	.sectionflags	@""
	.align	4


	//----- nvinfo : EIATTR_CUDA_API_VERSION
	.align		4
        /*0000*/ 	.byte	0x04, 0x37
        /*0002*/ 	.short	(.L_115 - .L_114)
.L_114:
        /*0004*/ 	.word	0x00000082


	//----- nvinfo : EIATTR_KPARAM_INFO
	.align		4
.L_115:
        /*0008*/ 	.byte	0x04, 0x17
        /*000a*/ 	.short	(.L_117 - .L_116)
.L_116:
        /*000c*/ 	.word	0x00000000
        /*0010*/ 	.short	0x0004
        /*0012*/ 	.short	0x0018
        /*0014*/ 	.byte	0x00, 0xf0, 0x11, 0x00


	//----- nvinfo : EIATTR_KPARAM_INFO
	.align		4
.L_117:
        /*0018*/ 	.byte	0x04, 0x17
        /*001a*/ 	.short	(.L_119 - .L_118)
.L_118:
        /*001c*/ 	.word	0x00000000
        /*0020*/ 	.short	0x0003
        /*0022*/ 	.short	0x0014
        /*0024*/ 	.byte	0x00, 0xf0, 0x11, 0x00


	//----- nvinfo : EIATTR_KPARAM_INFO
	.align		4
.L_119:
        /*0028*/ 	.byte	0x04, 0x17
        /*002a*/ 	.short	(.L_121 - .L_120)
.L_120:
        /*002c*/ 	.word	0x00000000
        /*0030*/ 	.short	0x0002
        /*0032*/ 	.short	0x0010
        /*0034*/ 	.byte	0x00, 0xf0, 0x11, 0x00


	//----- nvinfo : EIATTR_KPARAM_INFO
	.align		4
.L_121:
        /*0038*/ 	.byte	0x04, 0x17
        /*003a*/ 	.short	(.L_123 - .L_122)
.L_122:
        /*003c*/ 	.word	0x00000000
        /*0040*/ 	.short	0x0001
        /*0042*/ 	.short	0x0008
        /*0044*/ 	.byte	0x00, 0xf5, 0x21, 0x00


	//----- nvinfo : EIATTR_KPARAM_INFO
	.align		4
.L_123:
        /*0048*/ 	.byte	0x04, 0x17
        /*004a*/ 	.short	(.L_125 - .L_124)
.L_124:
        /*004c*/ 	.word	0x00000000
        /*0050*/ 	.short	0x0000
        /*0052*/ 	.short	0x0000
        /*0054*/ 	.byte	0x00, 0xf5, 0x21, 0x00


	//----- nvinfo : EIATTR_SPARSE_MMA_MASK
	.align		4
.L_125:
        /*0058*/ 	.byte	0x03, 0x50
        /*005a*/ 	.short	0x0000


	//----- nvinfo : EIATTR_MAXREG_COUNT
	.align		4
        /*005c*/ 	.byte	0x03, 0x1b
        /*005e*/ 	.short	0x00ff


	//----- nvinfo : EIATTR_NUM_BARRIERS
	.align		4
        /*0060*/ 	.byte	0x02, 0x4c
        /*0062*/ 	.byte	0x01
	.zero		1


	//----- nvinfo : EIATTR_MERCURY_ISA_VERSION
	.align		4
        /*0064*/ 	.byte	0x03, 0x5f
        /*0066*/ 	.short	0x0101


	//----- nvinfo : EIATTR_VRC_CTA_INIT_COUNT
	.align		4
        /*0068*/ 	.byte	0x02, 0x4a
	.zero		1
	.zero		1


	//----- nvinfo : EIATTR_EXIT_INSTR_OFFSETS
	.align		4
        /*006c*/ 	.byte	0x04, 0x1c
        /*006e*/ 	.short	(.L_127 - .L_126)


	//   ....[0]....
.L_126:
        /*0070*/ 	.word	0x000003d0


	//   ....[1]....
        /*0074*/ 	.word	0x00000630


	//----- nvinfo : EIATTR_CBANK_PARAM_SIZE
	.align		4
.L_127:
        /*0078*/ 	.byte	0x03, 0x19
        /*007a*/ 	.short	0x001c


	//----- nvinfo : EIATTR_PARAM_CBANK
	.align		4
        /*007c*/ 	.byte	0x04, 0x0a
        /*007e*/ 	.short	(.L_129 - .L_128)
	.align		4
.L_128:
        /*0080*/ 	.word	index@(.nv.constant0._Z7reduce0PKfPfiii)
        /*0084*/ 	.short	0x0380
        /*0086*/ 	.short	0x001c


	//----- nvinfo : EIATTR_SW_WAR
	.align		4
.L_129:
        /*0088*/ 	.byte	0x04, 0x36
        /*008a*/ 	.short	(.L_131 - .L_130)
.L_130:
        /*008c*/ 	.word	0x00000008
.L_131:


//--------------------- .nv.info._Z8fill_gpuPKfiS0_iiPfS1_S1_ --------------------------
	.section	.nv.info._Z8fill_gpuPKfiS0_iiPfS1_S1_,"",@"SHT_CUDA_INFO"
	.sectionflags	@""
	.align	4


	//----- nvinfo : EIATTR_CUDA_API_VERSION
	.align		4
        /*0000*/ 	.byte	0x04, 0x37
        /*0002*/ 	.short	(.L_133 - .L_132)
.L_132:
        /*0004*/ 	.word	0x00000082


	//----- nvinfo : EIATTR_KPARAM_INFO
	.align		4
.L_133:
        /*0008*/ 	.byte	0x04, 0x17
        /*000a*/ 	.short	(.L_135 - .L_134)
.L_134:
        /*000c*/ 	.word	0x00000000
        /*0010*/ 	.short	0x0007
        /*0012*/ 	.short	0x0030
        /*0014*/ 	.byte	0x00, 0xf5, 0x21, 0x00


	//----- nvinfo : EIATTR_KPARAM_INFO
	.align		4
.L_135:
        /*0018*/ 	.byte	0x04, 0x17
        /*001a*/ 	.short	(.L_137 - .L_136)
.L_136:
        /*001c*/ 	.word	0x00000000
        /*0020*/ 	.short	0x0006
        /*0022*/ 	.short	0x0028
        /*0024*/ 	.byte	0x00, 0xf5, 0x21, 0x00


	//----- nvinfo : EIATTR_KPARAM_INFO
	.align		4
.L_137:
        /*0028*/ 	.byte	0x04, 0x17
        /*002a*/ 	.short	(.L_139 - .L_138)
.L_138:
        /*002c*/ 	.word	0x00000000
        /*0030*/ 	.short	0x0005
        /*0032*/ 	.short	0x0020
        /*0034*/ 	.byte	0x00, 0xf5, 0x21, 0x00


	//----- nvinfo : EIATTR_KPARAM_INFO
	.align		4
.L_139:
        /*0038*/ 	.byte	0x04, 0x17
        /*003a*/ 	.short	(.L_141 - .L_140)
.L_140:
        /*003c*/ 	.word	0x00000000
        /*0040*/ 	.short	0x0004
        /*0042*/ 	.short	0x001c
        /*0044*/ 	.byte	0x00, 0xf0, 0x11, 0x00


	//----- nvinfo : EIATTR_KPARAM_INFO
	.align		4
.L_141:
        /*0048*/ 	.byte	0x04, 0x17
        /*004a*/ 	.short	(.L_143 - .L_142)
.L_142:
        /*004c*/ 	.word	0x00000000
        /*0050*/ 	.short	0x0003
        /*0052*/ 	.short	0x0018
        /*0054*/ 	.byte	0x00, 0xf0, 0x11, 0x00


	//----- nvinfo : EIATTR_KPARAM_INFO
	.align		4
.L_143:
        /*0058*/ 	.byte	0x04, 0x17
        /*005a*/ 	.short	(.L_145 - .L_144)
.L_144:
        /*005c*/ 	.word	0x00000000
        /*0060*/ 	.short	0x0002
        /*0062*/ 	.short	0x0010
        /*0064*/ 	.byte	0x00, 0xf5, 0x21, 0x00


	//----- nvinfo : EIATTR_KPARAM_INFO
	.align		4
.L_145:
        /*0068*/ 	.byte	0x04, 0x17
        /*006a*/ 	.short	(.L_147 - .L_146)
.L_146:
        /*006c*/ 	.word	0x00000000
        /*0070*/ 	.short	0x0001
        /*0072*/ 	.short	0x0008
        /*0074*/ 	.byte	0x00, 0xf0, 0x11, 0x00


	//----- nvinfo : EIATTR_KPARAM_INFO
	.align		4
.L_147:
        /*0078*/ 	.byte	0x04, 0x17
        /*007a*/ 	.short	(.L_149 - .L_148)
.L_148:
        /*007c*/ 	.word	0x00000000
        /*0080*/ 	.short	0x0000
        /*0082*/ 	.short	0x0000
        /*0084*/ 	.byte	0x00, 0xf5, 0x21, 0x00


	//----- nvinfo : EIATTR_SPARSE_MMA_MASK
	.align		4
.L_149:
        /*0088*/ 	.byte	0x03, 0x50
        /*008a*/ 	.short	0x0000


	//----- nvinfo : EIATTR_MAXREG_COUNT
	.align		4
        /*008c*/ 	.byte	0x03, 0x1b
        /*008e*/ 	.short	0x00ff


	//----- nvinfo : EIATTR_NUM_BARRIERS
	.align		4
        /*0090*/ 	.byte	0x02, 0x4c
        /*0092*/ 	.byte	0x01
	.zero		1


	//----- nvinfo : EIATTR_MERCURY_ISA_VERSION
	.align		4
        /*0094*/ 	.byte	0x03, 0x5f
        /*0096*/ 	.short	0x0101


	//----- nvinfo : EIATTR_VRC_CTA_INIT_COUNT
	.align		4
        /*0098*/ 	.byte	0x02, 0x4a
	.zero		1
	.zero		1


	//----- nvinfo : EIATTR_EXIT_INSTR_OFFSETS
	.align		4
        /*009c*/ 	.byte	0x04, 0x1c
        /*009e*/ 	.short	(.L_151 - .L_150)


	//   ....[0]....
.L_150:
        /*00a0*/ 	.word	0x00000110


	//   ....[1]....
        /*00a4*/ 	.word	0x000005e0


	//----- nvinfo : EIATTR_CBANK_PARAM_SIZE
	.align		4
.L_151:
        /*00a8*/ 	.byte	0x03, 0x19
        /*00aa*/ 	.short	0x0038


	//----- nvinfo : EIATTR_PARAM_CBANK
	.align		4
        /*00ac*/ 	.byte	0x04, 0x0a
        /*00ae*/ 	.short	(.L_153 - .L_152)
	.align		4
.L_152:
        /*00b0*/ 	.word	index@(.nv.constant0._Z8fill_gpuPKfiS0_iiPfS1_S1_)
        /*00b4*/ 	.short	0x0380
        /*00b6*/ 	.short	0x0038


	//----- nvinfo : EIATTR_SW_WAR
	.align		4
.L_153:
        /*00b8*/ 	.byte	0x04, 0x36
        /*00ba*/ 	.short	(.L_155 - .L_154)
.L_154:
        /*00bc*/ 	.word	0x00000008
.L_155:


//--------------------- .nv.callgraph             --------------------------
	.section	.nv.callgraph,"",@"SHT_CUDA_CALLGRAPH"
	.align	4
	.sectionentsize	8
	.align		4
        /*0000*/ 	.word	0x00000000
	.align		4
        /*0004*/ 	.word	0xffffffff
	.align		4
        /*0008*/ 	.word	index@(_Z18insertion_sort_gpuiiiiPfPiPKiPKf)
	.align		4
        /*000c*/ 	.word	index@(free)
	.align		4
        /*0010*/ 	.word	index@(_Z18insertion_sort_gpuiiiiPfPiPKiPKf)
	.align		4
        /*0014*/ 	.word	index@(malloc)
	.align		4
        /*0018*/ 	.word	0x00000000
	.align		4
        /*001c*/ 	.word	0xfffffffe
	.align		4
        /*0020*/ 	.word	0x00000000
	.align		4
        /*0024*/ 	.word	0xfffffffd
	.align		4
        /*0028*/ 	.word	0x00000000
	.align		4
        /*002c*/ 	.word	0xfffffffc


//--------------------- .nv.constant4             --------------------------
	.section	.nv.constant4,"a",@progbits
	.align	8
	.align		8
.nv.constant4:
        /*0000*/ 	.dword	malloc
	.align		8
        /*0008*/ 	.dword	free


//--------------------- .text._Z18insertion_sort_gpuiiiiPfPiPKiPKf --------------------------
	.section	.text._Z18insertion_sort_gpuiiiiPfPiPKiPKf,"ax",@progbits
	.align	128
        .global         _Z18insertion_sort_gpuiiiiPfPiPKiPKf
        .type           _Z18insertion_sort_gpuiiiiPfPiPKiPKf,@function
        .size           _Z18insertion_sort_gpuiiiiPfPiPKiPKf,(.L_x_51 - _Z18insertion_sort_gpuiiiiPfPiPKiPKf)
        .other          _Z18insertion_sort_gpuiiiiPfPiPKiPKf,@"STO_CUDA_ENTRY STV_DEFAULT"
_Z18insertion_sort_gpuiiiiPfPiPKiPKf:
.text._Z18insertion_sort_gpuiiiiPfPiPKiPKf:
[----:B------:R-:W0:Y:S01]  /*0000*/  LDC R1, c[0x0][0x37c] ;  /* 0x0000df00ff017b82 */ /* 0x000e220000000800 */
[----:B------:R-:W1:Y:S07]  /*0010*/  S2R R3, SR_TID.X ;  /* 0x0000000000037919 */ /* 0x000e6e0000002100 */
[----:B------:R-:W1:Y:S01]  /*0020*/  S2UR UR4, SR_CTAID.X ;  /* 0x00000000000479c3 */ /* 0x000e620000002500 */
[----:B------:R-:W2:Y:S07]  /*0030*/  LDCU UR5, c[0x0][0x384] ;  /* 0x00007080ff0577ac */ /* 0x000eae0008000800 */
[----:B------:R-:W1:Y:S02]  /*0040*/  LDC R2, c[0x0][0x360] ;  /* 0x0000d800ff027b82 */ /* 0x000e640000000800 */
[----:B-1----:R-:W-:-:S05]  /*0050*/  IMAD R2, R2, UR4, R3 ;  /* 0x0000000402027c24 */ /* 0x002fca000f8e0203 */
[----:B--2---:R-:W-:-:S13]  /*0060*/  ISETP.GE.AND P0, PT, R2, UR5, PT ;  /* 0x0000000502007c0c */ /* 0x004fda000bf06270 */
[----:B0-----:R-:W-:Y:S05]  /*0070*/  @P0 EXIT ;  /* 0x000000000000094d */ /* 0x001fea0003800000 */
[----:B------:R-:W0:Y:S01]  /*0080*/  LDCU UR4, c[0x0][0x38c] ;  /* 0x00007180ff0477ac */ /* 0x000e220008000800 */
[----:B------:R-:W-:Y:S01]  /*0090*/  MOV R16, 0x0 ;  /* 0x0000000000107802 */ /* 0x000fe20000000f00 */
[----:B------:R-:W-:-:S03]  /*00a0*/  UMOV UR36, 0x4 ;  /* 0x0000000400247882 */ /* 0x000fc60000000000 */
[----:B------:R1:W2:Y:S01]  /*00b0*/  LDC.64 R6, c[0x4][R16] ;  /* 0x0100000010067b82 */ /* 0x0002a20000000a00 */
[----:B------:R-:W-:Y:S02]  /*00c0*/  UMOV UR37, 0x0 ;  /* 0x0000000000257882 */ /* 0x000fe40000000000 */
[----:B0-----:R-:W-:-:S06]  /*00d0*/  UIMAD.WIDE UR36, UR4, 0x4, UR36 ;  /* 0x00000004042478a5 */ /* 0x001fcc000f8e0224 */
[----:B------:R-:W-:Y:S01]  /*00e0*/  IMAD.U32 R9, RZ, RZ, UR37 ;  /* 0x00000025ff097e24 */ /* 0x000fe2000f8e00ff */
[----:B------:R-:W-:Y:S01]  /*00f0*/  MOV R8, UR36 ;  /* 0x0000002400087c02 */ /* 0x000fe20008000f00 */
[----:B------:R-:W-:Y:S02]  /*0100*/  IMAD.U32 R5, RZ, RZ, UR37 ;  /* 0x00000025ff057e24 */ /* 0x000fe4000f8e00ff */
[----:B------:R-:W-:Y:S02]  /*0110*/  IMAD.U32 R4, RZ, RZ, UR36 ;  /* 0x00000024ff047e24 */ /* 0x000fe4000f8e00ff */
[----:B-1----:R-:W-:-:S07]  /*0120*/  IMAD.MOV.U32 R5, RZ, RZ, R9 ;  /* 0x000000ffff057224 */ /* 0x002fce00078e0009 */
[----:B------:R-:W-:-:S07]  /*0130*/  LEPC R20, `(.L_x_0) ;  /* 0x000000001014794e */ /* 0x000fce0000000000 */
[----:B--2---:R-:W-:Y:S05]  /*0140*/  CALL.ABS.NOINC R6 ;  /* 0x0000000006007343 */ /* 0x004fea0003c00000 */
.L_x_0:
[----:B------:R-:W0:Y:S01]  /*0150*/  LDC.64 R16, c[0x4][R16] ;  /* 0x0100000010107b82 */ /* 0x000e220000000a00 */
[----:B------:R-:W-:Y:S01]  /*0160*/  MOV R9, UR37 ;  /* 0x0000002500097c02 */ /* 0x000fe20008000f00 */
[----:B------:R-:W-:Y:S01]  /*0170*/  IMAD.MOV.U32 R18, RZ, RZ, R4 ;  /* 0x000000ffff127224 */ /* 0x000fe200078e0004 */
[----:B------:R-:W-:Y:S01]  /*0180*/  MOV R6, UR36 ;  /* 0x0000002400067c02 */ /* 0x000fe20008000f00 */
[----:B------:R-:W-:Y:S02]  /*0190*/  IMAD.MOV.U32 R19, RZ, RZ, R5 ;  /* 0x000000ffff137224 */ /* 0x000fe400078e0005 */
[----:B------:R-:W-:Y:S01]  /*01a0*/  IMAD.U32 R7, RZ, RZ, UR37 ;  /* 0x00000025ff077e24 */ /* 0x000fe2000f8e00ff */
[----:B------:R-:W-:Y:S01]  /*01b0*/  MOV R4, R6 ;  /* 0x0000000600047202 */ /* 0x000fe20000000f00 */
[----:B------:R-:W-:Y:S02]  /*01c0*/  IMAD.U32 R8, RZ, RZ, UR36 ;  /* 0x00000024ff087e24 */ /* 0x000fe4000f8e00ff */
[----:B------:R-:W-:-:S07]  /*01d0*/  IMAD.MOV.U32 R5, RZ, RZ, R9 ;  /* 0x000000ffff057224 */ /* 0x000fce00078e0009 */
[----:B------:R-:W-:-:S07]  /*01e0*/  LEPC R20, `(.L_x_1) ;  /* 0x000000001014794e */ /* 0x000fce0000000000 */
[----:B0-----:R-:W-:Y:S05]  /*01f0*/  CALL.ABS.NOINC R16 ;  /* 0x0000000010007343 */ /* 0x001fea0003c00000 */
.L_x_1:
[----:B------:R-:W0:Y:S01]  /*0200*/  LDCU UR4, c[0x0][0x380] ;  /* 0x00007000ff0477ac */ /* 0x000e220008000800 */
[----:B------:R-:W1:Y:S01]  /*0210*/  LDC.64 R6, c[0x0][0x358] ;  /* 0x0000d600ff067b82 */ /* 0x000e620000000a00 */
[----:B------:R-:W-:Y:S01]  /*0220*/  IMAD.MOV.U32 R16, RZ, RZ, R4 ;  /* 0x000000ffff107224 */ /* 0x000fe200078e0004 */
[----:B------:R-:W-:Y:S01]  /*0230*/  MOV R17, R5 ;  /* 0x0000000500117202 */ /* 0x000fe20000000f00 */
[----:B0-----:R-:W-:-:S09]  /*0240*/  UISETP.GE.AND UP0, UPT, UR4, 0x1, UPT ;  /* 0x000000010400788c */ /* 0x001fd2000bf06270 */
[----:B------:R-:W-:Y:S05]  /*0250*/  BRA.U !UP0, `(.L_x_2) ;  /* 0x0000000508187547 */ /* 0x000fea000b800000 */
[----:B------:R-:W0:Y:S01]  /*0260*/  LDC R5, c[0x0][0x38c] ;  /* 0x0000e300ff057b82 */ /* 0x000e220000000800 */
[----:B------:R-:W-:Y:S01]  /*0270*/  BSSY.RECONVERGENT B1, `(.L_x_2) ;  /* 0x0000044000017945 */ /* 0x000fe20003800200 */
[----:B------:R-:W-:Y:S02]  /*0280*/  IMAD.MOV.U32 R3, RZ, RZ, RZ ;  /* 0x000000ffff037224 */ /* 0x000fe400078e00ff */
[C---:B0-----:R-:W-:Y:S02]  /*0290*/  VIADD R0, R5.reuse, 0xffffffff ;  /* 0xffffffff05007836 */ /* 0x041fe40000000000 */
[----:B------:R-:W-:-:S07]  /*02a0*/  IMAD.WIDE R4, R5, 0x4, R18 ;  /* 0x0000000405047825 */ /* 0x000fce00078e0212 */
.L_x_10:
[----:B0-----:R-:W0:Y:S01]  /*02b0*/  LDCU UR4, c[0x0][0x384] ;  /* 0x00007080ff0477ac */ /* 0x001e220008000800 */
[----:B------:R-:W2:Y:S01]  /*02c0*/  LDC.64 R10, c[0x0][0x3a8] ;  /* 0x0000ea00ff0a7b82 */ /* 0x000ea20000000a00 */
[C---:B-1----:R-:W-:Y:S02]  /*02d0*/  R2UR UR6, R6.reuse ;  /* 0x00000000060672ca */ /* 0x042fe400000e0000 */
[C---:B------:R-:W-:Y:S02]  /*02e0*/  R2UR UR7, R7.reuse ;  /* 0x00000000070772ca */ /* 0x040fe400000e0000 */
[----:B------:R-:W-:Y:S02]  /*02f0*/  R2UR UR8, R6 ;  /* 0x00000000060872ca */ /* 0x000fe400000e0000 */
[----:B------:R-:W-:Y:S01]  /*0300*/  R2UR UR9, R7 ;  /* 0x00000000070972ca */ /* 0x000fe200000e0000 */
[----:B------:R-:W1:Y:S01]  /*0310*/  LDC.64 R12, c[0x0][0x3a0] ;  /* 0x0000e800ff0c7b82 */ /* 0x000e620000000a00 */
[----:B0-----:R-:W-:Y:S01]  /*0320*/  IMAD R9, R3, UR4, R2 ;  /* 0x0000000403097c24 */ /* 0x001fe2000f8e0202 */
[----:B------:R-:W0:Y:S01]  /*0330*/  LDCU UR4, c[0x0][0x38c] ;  /* 0x00007180ff0477ac */ /* 0x000e220008000800 */
[----:B------:R-:W-:Y:S02]  /*0340*/  BSSY.RECONVERGENT B0, `(.L_x_3) ;  /* 0x0000032000007945 */ /* 0x000fe40003800200 */
[----:B--2---:R-:W-:-:S04]  /*0350*/  IMAD.WIDE R10, R9, 0x4, R10 ;  /* 0x00000004090a7825 */ /* 0x004fc800078e020a */
[----:B-1----:R-:W-:Y:S01]  /*0360*/  IMAD.WIDE R12, R9, 0x4, R12 ;  /* 0x00000004090c7825 */ /* 0x002fe200078e020c */
[----:B------:R1:W5:Y:S01]  /*0370*/  LDG.E R8, desc[UR6][R10.64] ;  /* 0x000000060a087981 */ /* 0x000362000c1e1900 */
[----:B0-----:R-:W-:-:S03]  /*0380*/  ISETP.GE.AND P0, PT, R3, UR4, PT ;  /* 0x0000000403007c0c */ /* 0x001fc6000bf06270 */
[----:B------:R1:W5:Y:S01]  /*0390*/  LDG.E R9, desc[UR8][R12.64] ;  /* 0x000000080c097981 */ /* 0x000362000c1e1900 */
[----:B------:R-:W-:Y:S09]  /*03a0*/  BSSY.RELIABLE B2, `(.L_x_4) ;  /* 0x0000008000027945 */ /* 0x000ff20003800100 */
[----:B-1----:R-:W-:Y:S05]  /*03b0*/  @!P0 BRA `(.L_x_5) ;  /* 0x0000000000188947 */ /* 0x002fea0003800000 */
[----:B------:R-:W-:Y:S02]  /*03c0*/  R2UR UR4, R6 ;  /* 0x00000000060472ca */ /* 0x000fe400000e0000 */
[----:B------:R-:W-:-:S13]  /*03d0*/  R2UR UR5, R7 ;  /* 0x00000000070572ca */ /* 0x000fda00000e0000 */
[----:B------:R-:W2:Y:S02]  /*03e0*/  LD.E R11, desc[UR4][R4.64+-0x4] ;  /* 0xfffffc04040b7980 */ /* 0x000ea4000c101900 */
[----:B--2--5:R-:W-:-:S13]  /*03f0*/  FSETP.GE.AND P0, PT, R8, R11, PT ;  /* 0x0000000b0800720b */ /* 0x024fda0003f06000 */
[----:B------:R-:W-:Y:S05]  /*0400*/  @P0 BREAK.RELIABLE B2 ;  /* 0x0000000000020942 */ /* 0x000fea0003800100 */
[----:B------:R-:W-:Y:S05]  /*0410*/  @P0 BRA `(.L_x_6) ;  /* 0x0000000000900947 */ /* 0x000fea0003800000 */
.L_x_5:
[----:B------:R-:W-:Y:S05]  /*0420*/  BSYNC.RELIABLE B2 ;  /* 0x0000000000027941 */ /* 0x000fea0003800100 */
.L_x_4:
[----:B------:R-:W-:Y:S01]  /*0430*/  VIMNMX R13, PT, PT, R0, R3, PT ;  /* 0x00000003000d7248 */ /* 0x000fe20003fe0100 */
[----:B------:R-:W-:Y:S03]  /*0440*/  BSSY.RECONVERGENT B2, `(.L_x_7) ;  /* 0x0000019000027945 */ /* 0x000fe60003800200 */
[----:B------:R-:W-:-:S13]  /*0450*/  ISETP.GE.AND P0, PT, R13, RZ, PT ;  /* 0x000000ff0d00720c */ /* 0x000fda0003f06270 */
[----:B------:R-:W-:Y:S05]  /*0460*/  @!P0 BRA `(.L_x_8) ;  /* 0x0000000000588947 */ /* 0x000fea0003800000 */
[----:B------:R-:W-:-:S07]  /*0470*/  MOV R21, R13 ;  /* 0x0000000d00157202 */ /* 0x000fce0000000f00 */
.L_x_9:
[----:B------:R-:W-:Y:S01]  /*0480*/  R2UR UR4, R6 ;  /* 0x00000000060472ca */ /* 0x000fe200000e0000 */
[----:B0-----:R-:W-:Y:S01]  /*0490*/  IMAD.WIDE R10, R21, 0x4, R18 ;  /* 0x00000004150a7825 */ /* 0x001fe200078e0212 */
[----:B------:R-:W-:-:S13]  /*04a0*/  R2UR UR5, R7 ;  /* 0x00000000070572ca */ /* 0x000fda00000e0000 */
[----:B------:R-:W2:Y:S01]  /*04b0*/  LD.E R23, desc[UR4][R10.64+-0x4] ;  /* 0xfffffc040a177980 */ /* 0x000ea2000c101900 */
[----:B------:R-:W-:Y:S01]  /*04c0*/  IMAD.MOV.U32 R13, RZ, RZ, R21 ;  /* 0x000000ffff0d7224 */ /* 0x000fe200078e0015 */
[----:B--2--5:R-:W-:-:S13]  /*04d0*/  FSETP.GT.AND P0, PT, R23, R8, PT ;  /* 0x000000081700720b */ /* 0x024fda0003f04000 */
[----:B------:R-:W-:Y:S05]  /*04e0*/  @!P0 BRA `(.L_x_8) ;  /* 0x0000000000388947 */ /* 0x000fea0003800000 */
[C---:B------:R-:W-:Y:S01]  /*04f0*/  R2UR UR4, R6.reuse ;  /* 0x00000000060472ca */ /* 0x040fe200000e0000 */
[----:B------:R-:W-:Y:S01]  /*0500*/  IMAD.WIDE.U32 R10, R21, 0x4, R18 ;  /* 0x00000004150a7825 */ /* 0x000fe200078e0012 */
[----:B------:R-:W-:Y:S02]  /*0510*/  R2UR UR5, R7 ;  /* 0x00000000070572ca */ /* 0x000fe400000e0000 */
[----:B------:R-:W-:Y:S01]  /*0520*/  R2UR UR6, R6 ;  /* 0x00000000060672ca */ /* 0x000fe200000e0000 */
[----:B------:R-:W-:Y:S01]  /*0530*/  IMAD.WIDE R12, R21, 0x4, R16 ;  /* 0x00000004150c7825 */ /* 0x000fe200078e0210 */
[----:B------:R-:W-:-:S09]  /*0540*/  R2UR UR7, R7 ;  /* 0x00000000070772ca */ /* 0x000fd200000e0000 */
[----:B------:R0:W-:Y:S04]  /*0550*/  ST.E desc[UR4][R10.64], R23 ;  /* 0x000000170a007985 */ /* 0x0001e8000c101904 */
[----:B------:R-:W2:Y:S01]  /*0560*/  LD.E R13, desc[UR6][R12.64+-0x4] ;  /* 0xfffffc060c0d7980 */ /* 0x000ea2000c101900 */
[C---:B------:R-:W-:Y:S01]  /*0570*/  ISETP.NE.AND P0, PT, R21.reuse, RZ, PT ;  /* 0x000000ff1500720c */ /* 0x040fe20003f05270 */
[----:B------:R-:W-:-:S04]  /*0580*/  IMAD.WIDE.U32 R14, R21, 0x4, R16 ;  /* 0x00000004150e7825 */ /* 0x000fc800078e0010 */
[----:B------:R-:W-:Y:S01]  /*0590*/  VIADD R21, R21, 0xffffffff ;  /* 0xffffffff15157836 */ /* 0x000fe20000000000 */
[----:B--2---:R0:W-:Y:S07]  /*05a0*/  ST.E desc[UR4][R14.64], R13 ;  /* 0x0000000d0e007985 */ /* 0x0041ee000c101904 */
[----:B------:R-:W-:Y:S05]  /*05b0*/  @P0 BRA `(.L_x_9) ;  /* 0xfffffffc00b00947 */ /* 0x000fea000383ffff */
[----:B0-----:R-:W-:-:S07]  /*05c0*/  MOV R13, 0xffffffff ;  /* 0xffffffff000d7802 */ /* 0x001fce0000000f00 */
.L_x_8:
[----:B------:R-:W-:Y:S05]  /*05d0*/  BSYNC.RECONVERGENT B2 ;  /* 0x0000000000027941 */ /* 0x000fea0003800200 */
.L_x_7:
[C---:B------:R-:W-:Y:S01]  /*05e0*/  R2UR UR4, R6.reuse ;  /* 0x00000000060472ca */ /* 0x040fe200000e0000 */
[----:B------:R-:W-:Y:S01]  /*05f0*/  IMAD.WIDE R10, R13, 0x4, R18 ;  /* 0x000000040d0a7825 */ /* 0x000fe200078e0212 */
[----:B------:R-:W-:Y:S02]  /*0600*/  R2UR UR5, R7 ;  /* 0x00000000070572ca */ /* 0x000fe400000e0000 */
[----:B------:R-:W-:Y:S01]  /*0610*/  R2UR UR6, R6 ;  /* 0x00000000060672ca */ /* 0x000fe200000e0000 */
[----:B------:R-:W-:Y:S01]  /*0620*/  IMAD.WIDE R12, R13, 0x4, R16 ;  /* 0x000000040d0c7825 */ /* 0x000fe200078e0210 */
[----:B------:R-:W-:-:S09]  /*0630*/  R2UR UR7, R7 ;  /* 0x00000000070772ca */ /* 0x000fd200000e0000 */
[----:B-----5:R0:W-:Y:S04]  /*0640*/  ST.E desc[UR4][R10.64], R8 ;  /* 0x000000080a007985 */ /* 0x0201e8000c101904 */
[----:B------:R0:W-:Y:S02]  /*0650*/  ST.E desc[UR6][R12.64], R9 ;  /* 0x000000090c007985 */ /* 0x0001e4000c101906 */
.L_x_6:
[----:B------:R-:W-:Y:S05]  /*0660*/  BSYNC.RECONVERGENT B0 ;  /* 0x0000000000007941 */ /* 0x000fea0003800200 */
.L_x_3:
[----:B------:R-:W1:Y:S01]  /*0670*/  LDCU UR4, c[0x0][0x380] ;  /* 0x00007000ff0477ac */ /* 0x000e620008000800 */
[----:B------:R-:W-:-:S05]  /*0680*/  VIADD R3, R3, 0x1 ;  /* 0x0000000103037836 */ /* 0x000fca0000000000 */
[----:B-1----:R-:W-:-:S13]  /*0690*/  ISETP.NE.AND P0, PT, R3, UR4, PT ;  /* 0x0000000403007c0c */ /* 0x002fda000bf05270 */
[----:B------:R-:W-:Y:S05]  /*06a0*/  @P0 BRA `(.L_x_10) ;  /* 0xfffffffc00000947 */ /* 0x000fea000383ffff */
[----:B------:R-:W-:Y:S05]  /*06b0*/  BSYNC.RECONVERGENT B1 ;  /* 0x0000000000017941 */ /* 0x000fea0003800200 */
.L_x_2:
[----:B------:R-:W2:Y:S02]  /*06c0*/  LDC R0, c[0x0][0x38c] ;  /* 0x0000e300ff007b82 */ /* 0x000ea40000000800 */
[----:B--2---:R-:W-:-:S13]  /*06d0*/  ISETP.GE.AND P0, PT, R0, 0x1, PT ;  /* 0x000000010000780c */ /* 0x004fda0003f06270 */
[----:B------:R-:W-:Y:S05]  /*06e0*/  @!P0 BRA `(.L_x_11) ;  /* 0x0000000800808947 */ /* 0x000fea0003800000 */
[C---:B------:R-:W-:Y:S01]  /*06f0*/  ISETP.GE.U32.AND P1, PT, R0.reuse, 0x8, PT ;  /* 0x000000080000780c */ /* 0x040fe20003f26070 */
[----:B------:R-:W-:Y:S01]  /*0700*/  IMAD.MOV.U32 R5, RZ, RZ, RZ ;  /* 0x000000ffff057224 */ /* 0x000fe200078e00ff */
[----:B------:R-:W-:-:S04]  /*0710*/  LOP3.LUT R3, R0, 0x7, RZ, 0xc0, !PT ;  /* 0x0000000700037812 */ /* 0x000fc800078ec0ff */
[----:B------:R-:W-:-:S07]  /*0720*/  ISETP.NE.AND P0, PT, R3, RZ, PT ;  /* 0x000000ff0300720c */ /* 0x000fce0003f05270 */
[----:B------:R-:W-:Y:S06]  /*0730*/  @!P1 BRA `(.L_x_12) ;  /* 0x0000000400209947 */ /* 0x000fec0003800000 */
[----:B------:R-:W2:Y:S01]  /*0740*/  LDC R4, c[0x0][0x384] ;  /* 0x0000e100ff047b82 */ /* 0x000ea20000000800 */
[----:B0-----:R-:W-:Y:S01]  /*0750*/  IADD3 R12, P1, PT, R16, 0x10, RZ ;  /* 0x00000010100c7810 */ /* 0x001fe20007f3e0ff */
[----:B------:R-:W-:Y:S01]  /*0760*/  BSSY.RECONVERGENT B0, `(.L_x_12) ;  /* 0x0000045000007945 */ /* 0x000fe20003800200 */
[----:B------:R-:W-:Y:S02]  /*0770*/  IADD3 R14, P2, PT, R18, 0x10, RZ ;  /* 0x00000010120e7810 */ /* 0x000fe40007f5e0ff */
[----:B------:R-:W-:Y:S01]  /*0780*/  LOP3.LUT R5, R0, 0x7ffffff8, RZ, 0xc0, !PT ;  /* 0x7ffffff800057812 */ /* 0x000fe200078ec0ff */
[----:B------:R-:W-:Y:S01]  /*0790*/  IMAD.X R13, RZ, RZ, R17, P1 ;  /* 0x000000ffff0d7224 */ /* 0x000fe200008e0611 */
[----:B------:R-:W-:Y:S01]  /*07a0*/  MOV R27, R2 ;  /* 0x00000002001b7202 */ /* 0x000fe20000000f00 */
[----:B------:R-:W0:Y:S01]  /*07b0*/  LDC.64 R8, c[0x0][0x390] ;  /* 0x0000e400ff087b82 */ /* 0x000e220000000a00 */
[----:B------:R-:W-:Y:S01]  /*07c0*/  IMAD.X R15, RZ, RZ, R19, P2 ;  /* 0x000000ffff0f7224 */ /* 0x000fe200010e0613 */
[----:B------:R-:W-:-:S06]  /*07d0*/  IADD3 R26, PT, PT, -R5, RZ, RZ ;  /* 0x000000ff051a7210 */ /* 0x000fcc0007ffe1ff */
[----:B------:R-:W3:Y:S02]  /*07e0*/  LDC.64 R10, c[0x0][0x398] ;  /* 0x0000e600ff0a7b82 */ /* 0x000ee40000000a00 */
.L_x_13:
[----:B-1----:R-:W-:Y:S02]  /*07f0*/  R2UR UR4, R6 ;  /* 0x00000000060472ca */ /* 0x002fe400000e0000 */
[----:B------:R-:W-:-:S13]  /*0800*/  R2UR UR5, R7 ;  /* 0x00000000070572ca */ /* 0x000fda00000e0000 */
[----:B----4-:R-:W4:Y:S01]  /*0810*/  LD.E R29, desc[UR4][R12.64+-0x10] ;  /* 0xfffff0040c1d7980 */ /* 0x010f22000c101900 */
[----:B------:R-:W-:Y:S01]  /*0820*/  R2UR UR6, R6 ;  /* 0x00000000060672ca */ /* 0x000fe200000e0000 */
[----:B---3--:R-:W-:Y:S01]  /*0830*/  IMAD.WIDE R20, R27, 0x4, R10 ;  /* 0x000000041b147825 */ /* 0x008fe200078e020a */
[----:B------:R-:W-:-:S04]  /*0840*/  R2UR UR7, R7 ;  /* 0x00000000070772ca */ /* 0x000fc800000e0000 */
[----:B----4-:R1:W-:Y:S09]  /*0850*/  STG.E desc[UR4][R20.64], R29 ;  /* 0x0000001d14007986 */ /* 0x0103f2000c101904 */
[----:B------:R-:W3:Y:S01]  /*0860*/  LD.E R28, desc[UR6][R14.64+-0x10] ;  /* 0xfffff0060e1c7980 */ /* 0x000ee2000c101900 */
[----:B0-----:R-:W-:-:S05]  /*0870*/  IMAD.WIDE R22, R27, 0x4, R8 ;  /* 0x000000041b167825 */ /* 0x001fca00078e0208 */
[----:B---3--:R-:W-:Y:S04]  /*0880*/  STG.E desc[UR4][R22.64], R28 ;  /* 0x0000001c16007986 */ /* 0x008fe8000c101904 */
[----:B-1----:R-:W3:Y:S01]  /*0890*/  LD.E R29, desc[UR6][R12.64+-0xc] ;  /* 0xfffff4060c1d7980 */ /* 0x002ee2000c101900 */
[----:B--2---:R-:W-:-:S05]  /*08a0*/  IMAD.WIDE R24, R4, 0x4, R20 ;  /* 0x0000000404187825 */ /* 0x004fca00078e0214 */
[----:B---3--:R0:W-:Y:S04]  /*08b0*/  STG.E desc[UR4][R24.64], R29 ;  /* 0x0000001d18007986 */ /* 0x0081e8000c101904 */
[----:B0-----:R-:W2:Y:S01]  /*08c0*/  LD.E R29, desc[UR6][R14.64+-0xc] ;  /* 0xfffff4060e1d7980 */ /* 0x001ea2000c101900 */
[----:B------:R-:W-:-:S05]  /*08d0*/  IMAD.WIDE R20, R4, 0x4, R22 ;  /* 0x0000000404147825 */ /* 0x000fca00078e0216 */
[----:B--2---:R0:W-:Y:S04]  /*08e0*/  STG.E desc[UR4][R20.64], R29 ;  /* 0x0000001d14007986 */ /* 0x0041e8000c101904 */
[----:B------:R-:W2:Y:S01]  /*08f0*/  LD.E R28, desc[UR6][R12.64+-0x8] ;  /* 0xfffff8060c1c7980 */ /* 0x000ea2000c101900 */
[----:B------:R-:W-:-:S05]  /*0900*/  IMAD.WIDE R22, R4, 0x4, R24 ;  /* 0x0000000404167825 */ /* 0x000fca00078e0218 */
[----:B--2---:R-:W-:Y:S04]  /*0910*/  STG.E desc[UR4][R22.64], R28 ;  /* 0x0000001c16007986 */ /* 0x004fe8000c101904 */
[----:B0-----:R-:W2:Y:S01]  /*0920*/  LD.E R29, desc[UR6][R14.64+-0x8] ;  /* 0xfffff8060e1d7980 */ /* 0x001ea2000c101900 */
[----:B------:R-:W-:-:S05]  /*0930*/  IMAD.WIDE R24, R4, 0x4, R20 ;  /* 0x0000000404187825 */ /* 0x000fca00078e0214 */
[----:B--2---:R0:W-:Y:S04]  /*0940*/  STG.E desc[UR4][R24.64], R29 ;  /* 0x0000001d18007986 */ /* 0x0041e8000c101904 */
        /* <DEDUP_REMOVED lines=25> */
[----:B------:R-:W-:-:S04]  /*0ae0*/  IMAD.WIDE R24, R4, 0x4, R20 ;  /* 0x0000000404187825 */ /* 0x000fc800078e0214 */
[----:B------:R-:W-:-:S05]  /*0af0*/  VIADD R26, R26, 0x8 ;  /* 0x000000081a1a7836 */ /* 0x000fca0000000000 */
[----:B------:R-:W-:Y:S01]  /*0b00*/  ISETP.NE.AND P1, PT, R26, RZ, PT ;  /* 0x000000ff1a00720c */ /* 0x000fe20003f25270 */
[----:B--2---:R0:W-:Y:S04]  /*0b10*/  STG.E desc[UR4][R24.64], R29 ;  /* 0x0000001d18007986 */ /* 0x0041e8000c101904 */
[----:B0-----:R0:W2:Y:S01]  /*0b20*/  LD.E R25, desc[UR6][R14.64+0xc] ;  /* 0x00000c060e197980 */ /* 0x0010a2000c101900 */
[----:B------:R-:W-:Y:S01]  /*0b30*/  IMAD.WIDE R20, R4, 0x4, R22 ;  /* 0x0000000404147825 */ /* 0x000fe200078e0216 */
[----:B------:R-:W-:Y:S02]  /*0b40*/  IADD3 R12, P2, PT, R12, 0x20, RZ ;  /* 0x000000200c0c7810 */ /* 0x000fe40007f5e0ff */
[----:B------:R-:W-:Y:S02]  /*0b50*/  LEA R27, R4, R27, 0x3 ;  /* 0x0000001b041b7211 */ /* 0x000fe400078e18ff */
[----:B------:R-:W-:-:S02]  /*0b60*/  IADD3.X R13, PT, PT, RZ, R13, RZ, P2, !PT ;  /* 0x0000000dff0d7210 */ /* 0x000fc400017fe4ff */
[----:B0-----:R-:W-:-:S05]  /*0b70*/  IADD3 R14, P3, PT, R14, 0x20, RZ ;  /* 0x000000200e0e7810 */ /* 0x001fca0007f7e0ff */
[----:B------:R-:W-:Y:S01]  /*0b80*/  IMAD.X R15, RZ, RZ, R15, P3 ;  /* 0x000000ffff0f7224 */ /* 0x000fe200018e060f */
[----:B--2---:R4:W-:Y:S01]  /*0b90*/  STG.E desc[UR4][R20.64], R25 ;  /* 0x0000001914007986 */ /* 0x0049e2000c101904 */
[----:B------:R-:W-:Y:S06]  /*0ba0*/  @P1 BRA `(.L_x_13) ;  /* 0xfffffffc00101947 */ /* 0x000fec000383ffff */
[----:B------:R-:W-:Y:S05]  /*0bb0*/  BSYNC.RECONVERGENT B0 ;  /* 0x0000000000007941 */ /* 0x000fea0003800200 */
.L_x_12:
[----:B------:R-:W-:Y:S05]  /*0bc0*/  @!P0 BRA `(.L_x_11) ;  /* 0x0000000400488947 */ /* 0x000fea0003800000 */
[----:B------:R-:W-:Y:S02]  /*0bd0*/  ISETP.GE.U32.AND P0, PT, R3, 0x4, PT ;  /* 0x000000040300780c */ /* 0x000fe40003f06070 */
[----:B------:R-:W-:-:S04]  /*0be0*/  LOP3.LUT R4, R0, 0x3, RZ, 0xc0, !PT ;  /* 0x0000000300047812 */ /* 0x000fc800078ec0ff */
[----:B------:R-:W-:-:S07]  /*0bf0*/  ISETP.NE.AND P1, PT, R4, RZ, PT ;  /* 0x000000ff0400720c */ /* 0x000fce0003f25270 */
[----:B------:R-:W-:Y:S06]  /*0c00*/  @!P0 BRA `(.L_x_14) ;  /* 0x00000000008c8947 */ /* 0x000fec0003800000 */
[C---:B-1----:R-:W-:Y:S01]  /*0c10*/  R2UR UR4, R6.reuse ;  /* 0x00000000060472ca */ /* 0x042fe200000e0000 */
[----:B0-----:R-:W-:Y:S01]  /*0c20*/  IMAD.WIDE.U32 R10, R5, 0x4, R16 ;  /* 0x00000004050a7825 */ /* 0x001fe200078e0010 */
[----:B------:R-:W-:Y:S01]  /*0c30*/  R2UR UR5, R7 ;  /* 0x00000000070572ca */ /* 0x000fe200000e0000 */
[----:B------:R-:W4:Y:S08]  /*0c40*/  LDC R3, c[0x0][0x384] ;  /* 0x0000e100ff037b82 */ /* 0x000f300000000800 */
[----:B------:R-:W0:Y:S04]  /*0c50*/  LDC.64 R12, c[0x0][0x398] ;  /* 0x0000e600ff0c7b82 */ /* 0x000e280000000a00 */
[----:B------:R-:W2:Y:S01]  /*0c60*/  LD.E R23, desc[UR4][R10.64] ;  /* 0x000000040a177980 */ /* 0x000ea2000c101900 */
[----:B------:R-:W-:Y:S01]  /*0c70*/  R2UR UR6, R6 ;  /* 0x00000000060672ca */ /* 0x000fe200000e0000 */
[----:B------:R-:W-:Y:S01]  /*0c80*/  IMAD.WIDE.U32 R8, R5, 0x4, R18 ;  /* 0x0000000405087825 */ /* 0x000fe200078e0012 */
[----:B------:R-:W-:Y:S01]  /*0c90*/  R2UR UR7, R7 ;  /* 0x00000000070772ca */ /* 0x000fe200000e0000 */
[----:B------:R-:W1:Y:S02]  /*0ca0*/  LDC.64 R14, c[0x0][0x390] ;  /* 0x0000e400ff0e7b82 */ /* 0x000e640000000a00 */
[----:B----4-:R-:W-:-:S04]  /*0cb0*/  IMAD R21, R5, R3, R2 ;  /* 0x0000000305157224 */ /* 0x010fc800078e0202 */
[----:B0-----:R-:W-:-:S05]  /*0cc0*/  IMAD.WIDE R12, R21, 0x4, R12 ;  /* 0x00000004150c7825 */ /* 0x001fca00078e020c */
[----:B--2---:R0:W-:Y:S04]  /*0cd0*/  STG.E desc[UR4][R12.64], R23 ;  /* 0x000000170c007986 */ /* 0x0041e8000c101904 */
[----:B------:R-:W2:Y:S01]  /*0ce0*/  LD.E R25, desc[UR6][R8.64] ;  /* 0x0000000608197980 */ /* 0x000ea2000c101900 */
[----:B-1----:R-:W-:-:S05]  /*0cf0*/  IMAD.WIDE R14, R21, 0x4, R14 ;  /* 0x00000004150e7825 */ /* 0x002fca00078e020e */
[----:B--2---:R1:W-:Y:S04]  /*0d00*/  STG.E desc[UR4][R14.64], R25 ;  /* 0x000000190e007986 */ /* 0x0043e8000c101904 */
[----:B------:R-:W2:Y:S01]  /*0d10*/  LD.E R27, desc[UR6][R10.64+0x4] ;  /* 0x000004060a1b7980 */ /* 0x000ea2000c101900 */
[----:B------:R-:W-:-:S05]  /*0d20*/  IMAD.WIDE R20, R3, 0x4, R12 ;  /* 0x0000000403147825 */ /* 0x000fca00078e020c */
[----:B--2---:R2:W-:Y:S04]  /*0d30*/  STG.E desc[UR4][R20.64], R27 ;  /* 0x0000001b14007986 */ /* 0x0045e8000c101904 */
[----:B0-----:R-:W3:Y:S01]  /*0d40*/  LD.E R23, desc[UR6][R8.64+0x4] ;  /* 0x0000040608177980 */ /* 0x001ee2000c101900 */
[----:B------:R-:W-:-:S05]  /*0d50*/  IMAD.WIDE R12, R3, 0x4, R14 ;  /* 0x00000004030c7825 */ /* 0x000fca00078e020e */
[----:B---3--:R0:W-:Y:S04]  /*0d60*/  STG.E desc[UR4][R12.64], R23 ;  /* 0x000000170c007986 */ /* 0x0081e8000c101904 */
[----:B-1----:R-:W3:Y:S01]  /*0d70*/  LD.E R25, desc[UR6][R10.64+0x8] ;  /* 0x000008060a197980 */ /* 0x002ee2000c101900 */
[----:B------:R-:W-:-:S05]  /*0d80*/  IMAD.WIDE R14, R3, 0x4, R20 ;  /* 0x00000004030e7825 */ /* 0x000fca00078e0214 */
[----:B---3--:R1:W-:Y:S04]  /*0d90*/  STG.E desc[UR4][R14.64], R25 ;  /* 0x000000190e007986 */ /* 0x0083e8000c101904 */
[----:B--2---:R-:W2:Y:S01]  /*0da0*/  LD.E R27, desc[UR6][R8.64+0x8] ;  /* 0x00000806081b7980 */ /* 0x004ea2000c101900 */
[----:B------:R-:W-:-:S05]  /*0db0*/  IMAD.WIDE R20, R3, 0x4, R12 ;  /* 0x0000000403147825 */ /* 0x000fca00078e020c */
[----:B--2---:R2:W-:Y:S04]  /*0dc0*/  STG.E desc[UR4][R20.64], R27 ;  /* 0x0000001b14007986 */ /* 0x0045e8000c101904 */
[----:B0-----:R-:W3:Y:S01]  /*0dd0*/  LD.E R23, desc[UR6][R10.64+0xc] ;  /* 0x00000c060a177980 */ /* 0x001ee2000c101900 */
[----:B------:R-:W-:-:S05]  /*0de0*/  IMAD.WIDE R12, R3, 0x4, R14 ;  /* 0x00000004030c7825 */ /* 0x000fca00078e020e */
[----:B---3--:R2:W-:Y:S04]  /*0df0*/  STG.E desc[UR4][R12.64], R23 ;  /* 0x000000170c007986 */ /* 0x0085e8000c101904 */
[----:B-1----:R-:W3:Y:S01]  /*0e00*/  LD.E R25, desc[UR6][R8.64+0xc] ;  /* 0x00000c0608197980 */ /* 0x002ee2000c101900 */
[----:B------:R-:W-:-:S04]  /*0e10*/  IMAD.WIDE R14, R3, 0x4, R20 ;  /* 0x00000004030e7825 */ /* 0x000fc800078e0214 */
[----:B------:R-:W-:Y:S01]  /*0e20*/  VIADD R5, R5, 0x4 ;  /* 0x0000000405057836 */ /* 0x000fe20000000000 */
[----:B---3--:R2:W-:Y:S06]  /*0e30*/  STG.E desc[UR4][R14.64], R25 ;  /* 0x000000190e007986 */ /* 0x0085ec000c101904 */
.L_x_14:
[----:B------:R-:W-:Y:S05]  /*0e40*/  @!P1 BRA `(.L_x_11) ;  /* 0x0000000000a89947 */ /* 0x000fea0003800000 */
[----:B------:R-:W-:Y:S01]  /*0e50*/  ISETP.NE.AND P0, PT, R4, 0x1, PT ;  /* 0x000000010400780c */ /* 0x000fe20003f05270 */
[----:B0-2---:R-:W0:Y:S08]  /*0e60*/  LDC.64 R12, c[0x0][0x398] ;  /* 0x0000e600ff0c7b82 */ /* 0x005e300000000a00 */
[----:B------:R-:W2:Y:S04]  /*0e70*/  LDC.64 R14, c[0x0][0x390] ;  /* 0x0000e400ff0e7b82 */ /* 0x000ea80000000a00 */
[----:B-1----:R-:W-:Y:S01]  /*0e80*/  @P0 R2UR UR4, R6 ;  /* 0x00000000060402ca */ /* 0x002fe200000e0000 */
[----:B------:R-:W-:Y:S01]  /*0e90*/  @P0 IMAD.WIDE.U32 R10, R5, 0x4, R16 ;  /* 0x00000004050a0825 */ /* 0x000fe200078e0010 */
[----:B------:R-:W-:-:S02]  /*0ea0*/  @P0 R2UR UR5, R7 ;  /* 0x00000000070502ca */ /* 0x000fc400000e0000 */
[----:B------:R-:W4:Y:S11]  /*0eb0*/  @P0 LDC R3, c[0x0][0x384] ;  /* 0x0000e100ff030b82 */ /* 0x000f360000000800 */
[----:B------:R-:W3:Y:S01]  /*0ec0*/  @P0 LD.E R23, desc[UR4][R10.64] ;  /* 0x000000040a170980 */ /* 0x000ee2000c101900 */
[----:B------:R-:W-:Y:S01]  /*0ed0*/  @P0 R2UR UR6, R6 ;  /* 0x00000000060602ca */ /* 0x000fe200000e0000 */
[----:B------:R-:W-:Y:S01]  /*0ee0*/  @P0 IMAD.WIDE.U32 R8, R5, 0x4, R18 ;  /* 0x0000000405080825 */ /* 0x000fe200078e0012 */
[----:B------:R-:W-:-:S03]  /*0ef0*/  @P0 R2UR UR7, R7 ;  /* 0x00000000070702ca */ /* 0x000fc600000e0000 */
[----:B----4-:R-:W-:-:S04]  /*0f00*/  @P0 IMAD R21, R5, R3, R2 ;  /* 0x0000000305150224 */ /* 0x010fc800078e0202 */
[----:B0-----:R-:W-:-:S05]  /*0f10*/  @P0 IMAD.WIDE R12, R21, 0x4, R12 ;  /* 0x00000004150c0825 */ /* 0x001fca00078e020c */
[----:B---3--:R0:W-:Y:S04]  /*0f20*/  @P0 STG.E desc[UR4][R12.64], R23 ;  /* 0x000000170c000986 */ /* 0x0081e8000c101904 */
[----:B------:R-:W3:Y:S01]  /*0f30*/  @P0 LD.E R25, desc[UR6][R8.64] ;  /* 0x0000000608190980 */ /* 0x000ee2000c101900 */
[----:B--2---:R-:W-:-:S05]  /*0f40*/  @P0 IMAD.WIDE R14, R21, 0x4, R14 ;  /* 0x00000004150e0825 */ /* 0x004fca00078e020e */
[----:B---3--:R1:W-:Y:S04]  /*0f50*/  @P0 STG.E desc[UR4][R14.64], R25 ;  /* 0x000000190e000986 */ /* 0x0083e8000c101904 */
[----:B------:R-:W2:Y:S01]  /*0f60*/  @P0 LD.E R27, desc[UR6][R10.64+0x4] ;  /* 0x000004060a1b0980 */ /* 0x000ea2000c101900 */
[----:B------:R-:W-:Y:S01]  /*0f70*/  @P0 IMAD.WIDE R20, R3, 0x4, R12 ;  /* 0x0000000403140825 */ /* 0x000fe200078e020c */
[----:B------:R-:W-:-:S04]  /*0f80*/  LOP3.LUT R0, R0, 0x1, RZ, 0xc0, !PT ;  /* 0x0000000100007812 */ /* 0x000fc800078ec0ff */
[----:B------:R-:W-:Y:S02]  /*0f90*/  ISETP.NE.U32.AND P1, PT, R0, 0x1, PT ;  /* 0x000000010000780c */ /* 0x000fe40003f25070 */
[----:B------:R-:W-:Y:S01]  /*0fa0*/  @P0 IADD3 R5, PT, PT, R5, 0x2, RZ ;  /* 0x0000000205050810 */ /* 0x000fe20007ffe0ff */
[----:B--2---:R2:W-:Y:S04]  /*0fb0*/  @P0 STG.E desc[UR4][R20.64], R27 ;  /* 0x0000001b14000986 */ /* 0x0045e8000c101904 */
[----:B0-----:R0:W3:Y:S06]  /*0fc0*/  @P0 LD.E R13, desc[UR6][R8.64+0x4] ;  /* 0x00000406080d0980 */ /* 0x0010ec000c101900 */
[----:B------:R-:W-:Y:S01]  /*0fd0*/  @!P1 R2UR UR6, R6 ;  /* 0x00000000060692ca */ /* 0x000fe200000e0000 */
[----:B-1----:R-:W-:Y:S01]  /*0fe0*/  @P0 IMAD.WIDE R14, R3, 0x4, R14 ;  /* 0x00000004030e0825 */ /* 0x002fe200078e020e */
[----:B------:R-:W-:-:S03]  /*0ff0*/  @!P1 R2UR UR7, R7 ;  /* 0x00000000070792ca */ /* 0x000fc600000e0000 */
[C---:B------:R-:W-:Y:S01]  /*1000*/  @!P1 IMAD.WIDE.U32 R10, R5.reuse, 0x4, R16 ;  /* 0x00000004050a9825 */ /* 0x040fe200078e0010 */
[----:B--2---:R-:W1:Y:S08]  /*1010*/  @!P1 LDC R21, c[0x0][0x384] ;  /* 0x0000e100ff159b82 */ /* 0x004e700000000800 */
[----:B0-----:R-:W0:Y:S01]  /*1020*/  LDC.64 R8, c[0x0][0x398] ;  /* 0x0000e600ff087b82 */ /* 0x001e220000000a00 */
[----:B---3--:R3:W-:Y:S04]  /*1030*/  @P0 STG.E desc[UR4][R14.64], R13 ;  /* 0x0000000d0e000986 */ /* 0x0087e8000c101904 */
[----:B------:R-:W2:Y:S01]  /*1040*/  @!P1 LD.E R11, desc[UR6][R10.64] ;  /* 0x000000060a0b9980 */ /* 0x000ea2000c101900 */
[----:B------:R-:W-:Y:S01]  /*1050*/  @!P1 R2UR UR4, R6 ;  /* 0x00000000060492ca */ /* 0x000fe200000e0000 */
[----:B-1----:R-:W-:Y:S01]  /*1060*/  @!P1 IMAD R21, R5, R21, R2 ;  /* 0x0000001505159224 */ /* 0x002fe200078e0202 */
[----:B------:R-:W-:Y:S01]  /*1070*/  @!P1 R2UR UR5, R7 ;  /* 0x00000000070592ca */ /* 0x000fe200000e0000 */
[----:B------:R-:W-:-:S04]  /*1080*/  @!P1 IMAD.WIDE.U32 R4, R5, 0x4, R18 ;  /* 0x0000000405049825 */ /* 0x000fc800078e0012 */
[C---:B0-----:R-:W-:Y:S02]  /*1090*/  @!P1 IMAD.WIDE R2, R21.reuse, 0x4, R8 ;  /* 0x0000000415029825 */ /* 0x041fe400078e0208 */
[----:B------:R-:W0:Y:S06]  /*10a0*/  LDC.64 R8, c[0x0][0x390] ;  /* 0x0000e400ff087b82 */ /* 0x000e2c0000000a00 */
[----:B--2---:R3:W-:Y:S04]  /*10b0*/  @!P1 STG.E desc[UR4][R2.64], R11 ;  /* 0x0000000b02009986 */ /* 0x0047e8000c101904 */
[----:B------:R-:W2:Y:S01]  /*10c0*/  @!P1 LD.E R5, desc[UR6][R4.64] ;  /* 0x0000000604059980 */ /* 0x000ea2000c101900 */
[----:B0-----:R-:W-:-:S05]  /*10d0*/  @!P1 IMAD.WIDE R6, R21, 0x4, R8 ;  /* 0x0000000415069825 */ /* 0x001fca00078e0208 */
[----:B--2---:R3:W-:Y:S02]  /*10e0*/  @!P1 STG.E desc[UR4][R6.64], R5 ;  /* 0x0000000506009986 */ /* 0x0047e4000c101904 */
.L_x_11:
[----:B---3--:R-:W-:Y:S01]  /*10f0*/  MOV R2, 0x8 ;  /* 0x0000000800027802 */ /* 0x008fe20000000f00 */
[----:B------:R-:W-:Y:S01]  /*1100*/  IMAD.MOV.U32 R4, RZ, RZ, R18 ;  /* 0x000000ffff047224 */ /* 0x000fe200078e0012 */
[----:B------:R-:W-:Y:S02]  /*1110*/  MOV R5, R19 ;  /* 0x0000001300057202 */ /* 0x000fe40000000f00 */
[----:B-1----:R1:W3:Y:S05]  /*1120*/  LDC.64 R6, c[0x4][R2] ;  /* 0x0100000002067b82 */ /* 0x0022ea0000000a00 */
[----:B--2-4-:R-:W-:-:S07]  /*1130*/  LEPC R20, `(.L_x_15) ;  /* 0x000000001014794e */ /* 0x014fce0000000000 */
[----:B01-3--:R-:W-:Y:S05]  /*1140*/  CALL.ABS.NOINC R6 ;  /* 0x0000000006007343 */ /* 0x00bfea0003c00000 */
.L_x_15:
[----:B------:R-:W0:Y:S01]  /*1150*/  LDC.64 R2, c[0x4][R2] ;  /* 0x0100000002027b82 */ /* 0x000e220000000a00 */
[----:B------:R-:W-:Y:S01]  /*1160*/  IMAD.MOV.U32 R4, RZ, RZ, R16 ;  /* 0x000000ffff047224 */ /* 0x000fe200078e0010 */
[----:B------:R-:W-:-:S07]  /*1170*/  MOV R5, R17 ;  /* 0x0000001100057202 */ /* 0x000fce0000000f00 */
[----:B------:R-:W-:-:S07]  /*1180*/  LEPC R20, `(.L_x_16) ;  /* 0x000000001014794e */ /* 0x000fce0000000000 */
[----:B0-----:R-:W-:Y:S05]  /*1190*/  CALL.ABS.NOINC R2 ;  /* 0x0000000002007343 */ /* 0x001fea0003c00000 */
.L_x_16:
[----:B------:R-:W-:Y:S05]  /*11a0*/  EXIT ;  /* 0x000000000000794d */ /* 0x000fea0003800000 */
.L_x_17:
[----:B------:R-:W-:-:S00]  /*11b0*/  BRA `(.L_x_17) ;  /* 0xfffffffc00fc7947 */ /* 0x000fc0000383ffff */
[----:B------:R-:W-:-:S00]  /*11c0*/  NOP ;  /* 0x0000000000007918 */ /* 0x000fc00000000000 */
        /* <DEDUP_REMOVED lines=11> */
.L_x_51:


//--------------------- .text._Z19cosine_distance_gpuiiPfPiPKfS2_S2_ --------------------------
	.section	.text._Z19cosine_distance_gpuiiPfPiPKfS2_S2_,"ax",@progbits
	.align	128
        .global         _Z19cosine_distance_gpuiiPfPiPKfS2_S2_
        .type           _Z19cosine_distance_gpuiiPfPiPKfS2_S2_,@function
        .size           _Z19cosine_distance_gpuiiPfPiPKfS2_S2_,(.L_x_50 - _Z19cosine_distance_gpuiiPfPiPKfS2_S2_)
        .other          _Z19cosine_distance_gpuiiPfPiPKfS2_S2_,@"STO_CUDA_ENTRY STV_DEFAULT"
_Z19cosine_distance_gpuiiPfPiPKfS2_S2_:
.text._Z19cosine_distance_gpuiiPfPiPKfS2_S2_:
[----:B------:R-:W-:Y:S08]  /*0000*/  LDC R1, c[0x0][0x37c] ;  /* 0x0000df00ff017b82 */ /* 0x000ff00000000800 */
[----:B------:R-:W0:Y:S01]  /*0010*/  LDC R9, c[0x0][0x380] ;  /* 0x0000e000ff097b82 */ /* 0x000e220000000800 */
[----:B------:R-:W1:Y:S07]  /*0020*/  S2R R5, SR_TID.X ;  /* 0x0000000000057919 */ /* 0x000e6e0000002100 */
[----:B------:R-:W1:Y:S08]  /*0030*/  S2UR UR4, SR_CTAID.X ;  /* 0x00000000000479c3 */ /* 0x000e700000002500 */
[----:B------:R-:W1:Y:S01]  /*0040*/  LDC R0, c[0x0][0x360] ;  /* 0x0000d800ff007b82 */ /* 0x000e620000000800 */
[----:B0-----:R-:W-:-:S04]  /*0050*/  IABS R7, R9 ;  /* 0x0000000900077213 */ /* 0x001fc80000000000 */
[----:B------:R-:W0:Y:S01]  /*0060*/  I2F.RP R4, R7 ;  /* 0x0000000700047306 */ /* 0x000e220000209400 */
[----:B-1----:R-:W-:Y:S01]  /*0070*/  IMAD R0, R0, UR4, R5 ;  /* 0x0000000400007c24 */ /* 0x002fe2000f8e0205 */
[----:B------:R-:W1:Y:S06]  /*0080*/  LDCU UR4, c[0x0][0x384] ;  /* 0x00007080ff0477ac */ /* 0x000e6c0008000800 */
[----:B0-----:R-:W0:Y:S02]  /*0090*/  MUFU.RCP R4, R4 ;  /* 0x0000000400047308 */ /* 0x001e240000001000 */
[----:B0-----:R-:W-:Y:S01]  /*00a0*/  VIADD R2, R4, 0xffffffe ;  /* 0x0ffffffe04027836 */ /* 0x001fe20000000000 */
[----:B------:R-:W-:-:S05]  /*00b0*/  IABS R4, R0 ;  /* 0x0000000000047213 */ /* 0x000fca0000000000 */
[----:B------:R0:W2:Y:S02]  /*00c0*/  F2I.FTZ.U32.TRUNC.NTZ R3, R2 ;  /* 0x0000000200037305 */ /* 0x0000a4000021f000 */
[----:B0-----:R-:W-:Y:S02]  /*00d0*/  IMAD.MOV.U32 R2, RZ, RZ, RZ ;  /* 0x000000ffff027224 */ /* 0x001fe400078e00ff */
[----:B--2---:R-:W-:-:S04]  /*00e0*/  IMAD.MOV R6, RZ, RZ, -R3 ;  /* 0x000000ffff067224 */ /* 0x004fc800078e0a03 */
[----:B------:R-:W-:-:S04]  /*00f0*/  IMAD R5, R6, R7, RZ ;  /* 0x0000000706057224 */ /* 0x000fc800078e02ff */
[----:B------:R-:W-:-:S06]  /*0100*/  IMAD.HI.U32 R3, R3, R5, R2 ;  /* 0x0000000503037227 */ /* 0x000fcc00078e0002 */
[----:B------:R-:W-:-:S05]  /*0110*/  IMAD.HI.U32 R3, R3, R4, RZ ;  /* 0x0000000403037227 */ /* 0x000fca00078e00ff */
[----:B------:R-:W-:-:S05]  /*0120*/  IADD3 R5, PT, PT, -R3, RZ, RZ ;  /* 0x000000ff03057210 */ /* 0x000fca0007ffe1ff */
[----:B------:R-:W-:-:S05]  /*0130*/  IMAD R2, R7, R5, R4 ;  /* 0x0000000507027224 */ /* 0x000fca00078e0204 */
[----:B------:R-:W-:-:S13]  /*0140*/  ISETP.GT.U32.AND P2, PT, R7, R2, PT ;  /* 0x000000020700720c */ /* 0x000fda0003f44070 */
[----:B------:R-:W-:Y:S02]  /*0150*/  @!P2 IMAD.IADD R2, R2, 0x1, -R7 ;  /* 0x000000010202a824 */ /* 0x000fe400078e0a07 */
[----:B------:R-:W-:Y:S01]  /*0160*/  @!P2 VIADD R3, R3, 0x1 ;  /* 0x000000010303a836 */ /* 0x000fe20000000000 */
[----:B------:R-:W-:Y:S02]  /*0170*/  ISETP.NE.AND P2, PT, R9, RZ, PT ;  /* 0x000000ff0900720c */ /* 0x000fe40003f45270 */
[----:B------:R-:W-:Y:S02]  /*0180*/  ISETP.GE.U32.AND P0, PT, R2, R7, PT ;  /* 0x000000070200720c */ /* 0x000fe40003f06070 */
[----:B------:R-:W-:-:S04]  /*0190*/  LOP3.LUT R2, R0, R9, RZ, 0x3c, !PT ;  /* 0x0000000900027212 */ /* 0x000fc800078e3cff */
[----:B------:R-:W-:-:S07]  /*01a0*/  ISETP.GE.AND P1, PT, R2, RZ, PT ;  /* 0x000000ff0200720c */ /* 0x000fce0003f26270 */
[----:B------:R-:W-:-:S05]  /*01b0*/  @P0 VIADD R3, R3, 0x1 ;  /* 0x0000000103030836 */ /* 0x000fca0000000000 */
[----:B------:R-:W-:-:S05]  /*01c0*/  MOV R2, R3 ;  /* 0x0000000300027202 */ /* 0x000fca0000000f00 */
[----:B------:R-:W-:Y:S01]  /*01d0*/  @!P1 IMAD.MOV R2, RZ, RZ, -R2 ;  /* 0x000000ffff029224 */ /* 0x000fe200078e0a02 */
[----:B------:R-:W-:-:S04]  /*01e0*/  @!P2 LOP3.LUT R2, RZ, R9, RZ, 0x33, !PT ;  /* 0x00000009ff02a212 */ /* 0x000fc800078e33ff */
[----:B-1----:R-:W-:Y:S01]  /*01f0*/  ISETP.GE.AND P0, PT, R2, UR4, PT ;  /* 0x0000000402007c0c */ /* 0x002fe2000bf06270 */
[----:B------:R-:W-:-:S03]  /*0200*/  IMAD.MOV R3, RZ, RZ, -R2 ;  /* 0x000000ffff037224 */ /* 0x000fc600078e0a02 */
[C---:B------:R-:W-:Y:S01]  /*0210*/  ISETP.LT.OR P0, PT, R9.reuse, RZ, P0 ;  /* 0x000000ff0900720c */ /* 0x040fe20000701670 */
[----:B------:R-:W-:-:S04]  /*0220*/  IMAD R3, R9, R3, R0 ;  /* 0x0000000309037224 */ /* 0x000fc800078e0200 */
[----:B------:R-:W-:-:S08]  /*0230*/  IMAD R2, R3, UR4, R2 ;  /* 0x0000000403027c24 */ /* 0x000fd0000f8e0202 */
[----:B------:R-:W-:Y:S05]  /*0240*/  @P0 EXIT ;  /* 0x000000000000094d */ /* 0x000fea0003800000 */
[----:B------:R-:W0:Y:S01]  /*0250*/  LDC.64 R4, c[0x0][0x3a8] ;  /* 0x0000ea00ff047b82 */ /* 0x000e220000000a00 */
[----:B------:R-:W1:Y:S01]  /*0260*/  LDCU.64 UR4, c[0x0][0x358] ;  /* 0x00006b00ff0477ac */ /* 0x000e620008000a00 */
[----:B0-----:R-:W-:-:S06]  /*0270*/  IMAD.WIDE R4, R2, 0x4, R4 ;  /* 0x0000000402047825 */ /* 0x001fcc00078e0204 */
[----:B-1----:R-:W2:Y:S01]  /*0280*/  LDG.E R5, desc[UR4][R4.64] ;  /* 0x0000000404057981 */ /* 0x002ea2000c1e1900 */
[----:B------:R-:W-:Y:S01]  /*0290*/  BSSY.RECONVERGENT B0, `(.L_x_18) ;  /* 0x000000e000007945 */ /* 0x000fe20003800200 */
[----:B--2---:R-:W-:Y:S01]  /*02a0*/  VIADD R0, R5, 0xf3000000 ;  /* 0xf300000005007836 */ /* 0x004fe20000000000 */
[----:B------:R0:W1:Y:S04]  /*02b0*/  MUFU.RSQ R6, R5 ;  /* 0x0000000500067308 */ /* 0x0000680000001400 */
[----:B------:R-:W-:-:S13]  /*02c0*/  ISETP.GT.U32.AND P0, PT, R0, 0x727fffff, PT ;  /* 0x727fffff0000780c */ /* 0x000fda0003f04070 */
[----:B01----:R-:W-:Y:S05]  /*02d0*/  @!P0 BRA `(.L_x_19) ;  /* 0x0000000000148947 */ /* 0x003fea0003800000 */
[----:B------:R-:W-:Y:S02]  /*02e0*/  MOV R0, R5 ;  /* 0x0000000500007202 */ /* 0x000fe40000000f00 */
[----:B------:R-:W-:-:S07]  /*02f0*/  MOV R10, 0x310 ;  /* 0x00000310000a7802 */ /* 0x000fce0000000f00 */
[----:B------:R-:W-:Y:S05]  /*0300*/  CALL.REL.NOINC `($__internal_0_$__cuda_sm20_sqrt_rn_f32_slowpath) ;  /* 0x0000000000c07944 */ /* 0x000fea0003c00000 */
[----:B------:R-:W-:Y:S01]  /*0310*/  IMAD.MOV.U32 R4, RZ, RZ, R5 ;  /* 0x000000ffff047224 */ /* 0x000fe200078e0005 */
[----:B------:R-:W-:Y:S06]  /*0320*/  BRA `(.L_x_20) ;  /* 0x0000000000107947 */ /* 0x000fec0003800000 */
.L_x_19:
[----:B------:R-:W-:Y:S01]  /*0330*/  FMUL.FTZ R4, R5, R6 ;  /* 0x0000000605047220 */ /* 0x000fe20000410000 */
[----:B------:R-:W-:-:S03]  /*0340*/  FMUL.FTZ R0, R6, 0.5 ;  /* 0x3f00000006007820 */ /* 0x000fc60000410000 */
[----:B------:R-:W-:-:S04]  /*0350*/  FFMA R5, -R4, R4, R5 ;  /* 0x0000000404057223 */ /* 0x000fc80000000105 */
[----:B------:R-:W-:-:S07]  /*0360*/  FFMA R4, R5, R0, R4 ;  /* 0x0000000005047223 */ /* 0x000fce0000000004 */
.L_x_20:
[----:B------:R-:W-:Y:S05]  /*0370*/  BSYNC.RECONVERGENT B0 ;  /* 0x0000000000007941 */ /* 0x000fea0003800200 */
.L_x_18:
[----:B------:R-:W0:Y:S02]  /*0380*/  LDC.64 R6, c[0x0][0x3a0] ;  /* 0x0000e800ff067b82 */ /* 0x000e240000000a00 */
[----:B0-----:R-:W-:-:S05]  /*0390*/  IMAD.WIDE R6, R2, 0x4, R6 ;  /* 0x0000000402067825 */ /* 0x001fca00078e0206 */
[----:B------:R-:W2:Y:S01]  /*03a0*/  LDG.E R8, desc[UR4][R6.64] ;  /* 0x0000000406087981 */ /* 0x000ea2000c1e1900 */
        /* <DEDUP_REMOVED lines=8> */
[----:B------:R-:W-:Y:S05]  /*0430*/  BRA `(.L_x_23) ;  /* 0x0000000000107947 */ /* 0x000fea0003800000 */
.L_x_22:
[----:B------:R-:W-:Y:S01]  /*0440*/  FMUL.FTZ R5, R8, R9 ;  /* 0x0000000908057220 */ /* 0x000fe20000410000 */
[----:B------:R-:W-:-:S03]  /*0450*/  FMUL.FTZ R6, R9, 0.5 ;  /* 0x3f00000009067820 */ /* 0x000fc60000410000 */
[----:B------:R-:W-:-:S04]  /*0460*/  FFMA R0, -R5, R5, R8 ;  /* 0x0000000505007223 */ /* 0x000fc80000000108 */
[----:B------:R-:W-:-:S07]  /*0470*/  FFMA R5, R0, R6, R5 ;  /* 0x0000000600057223 */ /* 0x000fce0000000005 */
.L_x_23:
[----:B------:R-:W-:Y:S05]  /*0480*/  BSYNC.RECONVERGENT B0 ;  /* 0x0000000000007941 */ /* 0x000fea0003800200 */
.L_x_21:
[----:B------:R-:W0:Y:S08]  /*0490*/  LDC.64 R6, c[0x0][0x390] ;  /* 0x0000e400ff067b82 */ /* 0x000e300000000a00 */
[----:B------:R-:W1:Y:S01]  /*04a0*/  LDC.64 R8, c[0x0][0x398] ;  /* 0x0000e600ff087b82 */ /* 0x000e620000000a00 */
[----:B0-----:R-:W-:-:S05]  /*04b0*/  IMAD.WIDE R6, R2, 0x4, R6 ;  /* 0x0000000402067825 */ /* 0x001fca00078e0206 */
[----:B------:R0:W-:Y:S01]  /*04c0*/  STG.E desc[UR4][R6.64], R3 ;  /* 0x0000000306007986 */ /* 0x0001e2000c101904 */
[----:B-1----:R-:W-:-:S05]  /*04d0*/  IMAD.WIDE R8, R2, 0x4, R8 ;  /* 0x0000000402087825 */ /* 0x002fca00078e0208 */
[----:B------:R-:W2:Y:S01]  /*04e0*/  LDG.E R0, desc[UR4][R8.64] ;  /* 0x0000000408007981 */ /* 0x000ea2000c1e1900 */
[----:B------:R-:W-:Y:S01]  /*04f0*/  FMUL R13, R5, R4 ;  /* 0x00000004050d7220 */ /* 0x000fe20000400000 */
[----:B------:R-:W-:Y:S03]  /*0500*/  BSSY.RECONVERGENT B0, `(.L_x_24) ;  /* 0x000000c000007945 */ /* 0x000fe60003800200 */
[----:B------:R-:W1:Y:S02]  /*0510*/  MUFU.RCP R4, R13 ;  /* 0x0000000d00047308 */ /* 0x000e640000001000 */
[----:B-1----:R-:W-:-:S04]  /*0520*/  FFMA R5, -R13, R4, 1 ;  /* 0x3f8000000d057423 */ /* 0x002fc80000000104 */
[----:B------:R-:W-:Y:S02]  /*0530*/  FFMA R5, R4, R5, R4 ;  /* 0x0000000504057223 */ /* 0x000fe40000000004 */
[----:B--2---:R-:W1:Y:S02]  /*0540*/  FCHK P0, R0, R13 ;  /* 0x0000000d00007302 */ /* 0x004e640000000000 */
[----:B------:R-:W-:-:S04]  /*0550*/  FFMA R4, R0, R5, RZ ;  /* 0x0000000500047223 */ /* 0x000fc800000000ff */
[----:B------:R-:W-:-:S04]  /*0560*/  FFMA R10, -R13, R4, R0 ;  /* 0x000000040d0a7223 */ /* 0x000fc80000000100 */
[----:B------:R-:W-:Y:S01]  /*0570*/  FFMA R11, R5, R10, R4 ;  /* 0x0000000a050b7223 */ /* 0x000fe20000000004 */
[----:B01----:R-:W-:Y:S06]  /*0580*/  @!P0 BRA `(.L_x_25) ;  /* 0x00000000000c8947 */ /* 0x003fec0003800000 */
[----:B------:R-:W-:-:S07]  /*0590*/  MOV R4, 0x5b0 ;  /* 0x000005b000047802 */ /* 0x000fce0000000f00 */
[----:B------:R-:W-:Y:S05]  /*05a0*/  CALL.REL.NOINC `($__internal_1_$__cuda_sm3x_div_rn_noftz_f32_slowpath) ;  /* 0x0000000000707944 */ /* 0x000fea0003c00000 */
[----:B------:R-:W-:-:S07]  /*05b0*/  IMAD.MOV.U32 R11, RZ, RZ, R0 ;  /* 0x000000ffff0b7224 */ /* 0x000fce00078e0000 */
.L_x_25:
[----:B------:R-:W-:Y:S05]  /*05c0*/  BSYNC.RECONVERGENT B0 ;  /* 0x0000000000007941 */ /* 0x000fea0003800200 */
.L_x_24:
[----:B------:R-:W0:Y:S02]  /*05d0*/  LDC.64 R4, c[0x0][0x388] ;  /* 0x0000e200ff047b82 */ /* 0x000e240000000a00 */
[----:B0-----:R-:W-:-:S05]  /*05e0*/  IMAD.WIDE R2, R2, 0x4, R4 ;  /* 0x0000000402027825 */ /* 0x001fca00078e0204 */
[----:B------:R-:W-:Y:S01]  /*05f0*/  STG.E desc[UR4][R2.64], R11 ;  /* 0x0000000b02007986 */ /* 0x000fe2000c101904 */
[----:B------:R-:W-:Y:S05]  /*0600*/  EXIT ;  /* 0x000000000000794d */ /* 0x000fea0003800000 */
        .weak           $__internal_0_$__cuda_sm20_sqrt_rn_f32_slowpath
        .type           $__internal_0_$__cuda_sm20_sqrt_rn_f32_slowpath,@function
        .size           $__internal_0_$__cuda_sm20_sqrt_rn_f32_slowpath,($__internal_1_$__cuda_sm3x_div_rn_noftz_f32_slowpath - $__internal_0_$__cuda_sm20_sqrt_rn_f32_slowpath)
$__internal_0_$__cuda_sm20_sqrt_rn_f32_slowpath:
[----:B------:R-:W-:-:S13]  /*0610*/  LOP3.LUT P0, RZ, R0, 0x7fffffff, RZ, 0xc0, !PT ;  /* 0x7fffffff00ff7812 */ /* 0x000fda000780c0ff */
[----:B------:R-:W-:Y:S01]  /*0620*/  @!P0 IMAD.MOV.U32 R5, RZ, RZ, R0 ;  /* 0x000000ffff058224 */ /* 0x000fe200078e0000 */
[----:B------:R-:W-:Y:S06]  /*0630*/  @!P0 BRA `(.L_x_26) ;  /* 0x0000000000408947 */ /* 0x000fec0003800000 */
[----:B------:R-:W-:-:S13]  /*0640*/  FSETP.GEU.FTZ.AND P0, PT, R0, RZ, PT ;  /* 0x000000ff0000720b */ /* 0x000fda0003f1e000 */
[----:B------:R-:W-:Y:S01]  /*0650*/  @!P0 MOV R5, 0x7fffffff ;  /* 0x7fffffff00058802 */ /* 0x000fe20000000f00 */
[----:B------:R-:W-:Y:S06]  /*0660*/  @!P0 BRA `(.L_x_26) ;  /* 0x0000000000348947 */ /* 0x000fec0003800000 */
[----:B------:R-:W-:-:S13]  /*0670*/  FSETP.GTU.FTZ.AND P0, PT, |R0|, +INF , PT ;  /* 0x7f8000000000780b */ /* 0x000fda0003f1c200 */
[----:B------:R-:W-:Y:S01]  /*0680*/  @P0 FADD.FTZ R5, R0, 1 ;  /* 0x3f80000000050421 */ /* 0x000fe20000010000 */
[----:B------:R-:W-:Y:S06]  /*0690*/  @P0 BRA `(.L_x_26) ;  /* 0x0000000000280947 */ /* 0x000fec0003800000 */
[----:B------:R-:W-:-:S13]  /*06a0*/  FSETP.NEU.FTZ.AND P0, PT, |R0|, +INF , PT ;  /* 0x7f8000000000780b */ /* 0x000fda0003f1d200 */
[----:B------:R-:W-:-:S04]  /*06b0*/  @P0 FFMA R6, R0, 1.84467440737095516160e+19, RZ ;  /* 0x5f80000000060823 */ /* 0x000fc800000000ff */
[----:B------:R-:W0:Y:S02]  /*06c0*/  @P0 MUFU.RSQ R5, R6 ;  /* 0x0000000600050308 */ /* 0x000e240000001400 */
[----:B0-----:R-:W-:Y:S01]  /*06d0*/  @P0 FMUL.FTZ R7, R6, R5 ;  /* 0x0000000506070220 */ /* 0x001fe20000410000 */
[----:B------:R-:W-:Y:S01]  /*06e0*/  @P0 FMUL.FTZ R9, R5, 0.5 ;  /* 0x3f00000005090820 */ /* 0x000fe20000410000 */
[----:B------:R-:W-:Y:S02]  /*06f0*/  @!P0 IMAD.MOV.U32 R5, RZ, RZ, R0 ;  /* 0x000000ffff058224 */ /* 0x000fe400078e0000 */
[----:B------:R-:W-:-:S04]  /*0700*/  @P0 FADD.FTZ R8, -R7, -RZ ;  /* 0x800000ff07080221 */ /* 0x000fc80000010100 */
[----:B------:R-:W-:-:S04]  /*0710*/  @P0 FFMA R8, R7, R8, R6 ;  /* 0x0000000807080223 */ /* 0x000fc80000000006 */
[----:B------:R-:W-:-:S04]  /*0720*/  @P0 FFMA R8, R8, R9, R7 ;  /* 0x0000000908080223 */ /* 0x000fc80000000007 */
[----:B------:R-:W-:-:S07]  /*0730*/  @P0 FMUL.FTZ R5, R8, 2.3283064365386962891e-10 ;  /* 0x2f80000008050820 */ /* 0x000fce0000410000 */
.L_x_26:
[----:B------:R-:W-:Y:S02]  /*0740*/  HFMA2 R7, -RZ, RZ, 0, 0 ;  /* 0x00000000ff077431 */ /* 0x000fe400000001ff */
[----:B------:R-:W-:-:S04]  /*0750*/  IMAD.MOV.U32 R6, RZ, RZ, R10 ;  /* 0x000000ffff067224 */ /* 0x000fc800078e000a */
[----:B------:R-:W-:Y:S05]  /*0760*/  RET.REL.NODEC R6 `(_Z19cosine_distance_gpuiiPfPiPKfS2_S2_) ;  /* 0xfffffff806247950 */ /* 0x000fea0003c3ffff */
        .weak           $__internal_1_$__cuda_sm3x_div_rn_noftz_f32_slowpath
        .type           $__internal_1_$__cuda_sm3x_div_rn_noftz_f32_slowpath,@function
        .size           $__internal_1_$__cuda_sm3x_div_rn_noftz_f32_slowpath,(.L_x_50 - $__internal_1_$__cuda_sm3x_div_rn_noftz_f32_slowpath)
$__internal_1_$__cuda_sm3x_div_rn_noftz_f32_slowpath:
[--C-:B------:R-:W-:Y:S01]  /*0770*/  SHF.R.U32.HI R5, RZ, 0x17, R13.reuse ;  /* 0x00000017ff057819 */ /* 0x100fe2000001160d */
[----:B------:R-:W-:Y:S01]  /*0780*/  BSSY.RECONVERGENT B1, `(.L_x_27) ;  /* 0x0000065000017945 */ /* 0x000fe20003800200 */
[----:B------:R-:W-:Y:S01]  /*0790*/  SHF.R.U32.HI R3, RZ, 0x17, R0 ;  /* 0x00000017ff037819 */ /* 0x000fe20000011600 */
[----:B------:R-:W-:Y:S01]  /*07a0*/  IMAD.MOV.U32 R6, RZ, RZ, R13 ;  /* 0x000000ffff067224 */ /* 0x000fe200078e000d */
[----:B------:R-:W-:Y:S02]  /*07b0*/  LOP3.LUT R15, R5, 0xff, RZ, 0xc0, !PT ;  /* 0x000000ff050f7812 */ /* 0x000fe400078ec0ff */
[----:B------:R-:W-:Y:S02]  /*07c0*/  LOP3.LUT R10, R3, 0xff, RZ, 0xc0, !PT ;  /* 0x000000ff030a7812 */ /* 0x000fe400078ec0ff */
[----:B------:R-:W-:Y:S01]  /*07d0*/  MOV R5, R0 ;  /* 0x0000000000057202 */ /* 0x000fe20000000f00 */
[----:B------:R-:W-:Y:S02]  /*07e0*/  VIADD R9, R15, 0xffffffff ;  /* 0xffffffff0f097836 */ /* 0x000fe40000000000 */
[----:B------:R-:W-:-:S03]  /*07f0*/  VIADD R8, R10, 0xffffffff ;  /* 0xffffffff0a087836 */ /* 0x000fc60000000000 */
[----:B------:R-:W-:-:S04]  /*0800*/  ISETP.GT.U32.AND P0, PT, R9, 0xfd, PT ;  /* 0x000000fd0900780c */ /* 0x000fc80003f04070 */
[----:B------:R-:W-:-:S13]  /*0810*/  ISETP.GT.U32.OR P0, PT, R8, 0xfd, P0 ;  /* 0x000000fd0800780c */ /* 0x000fda0000704470 */
[----:B------:R-:W-:Y:S01]  /*0820*/  @!P0 IMAD.MOV.U32 R7, RZ, RZ, RZ ;  /* 0x000000ffff078224 */ /* 0x000fe200078e00ff */
[----:B------:R-:W-:Y:S06]  /*0830*/  @!P0 BRA `(.L_x_28) ;  /* 0x0000000000608947 */ /* 0x000fec0003800000 */
[----:B------:R-:W-:Y:S02]  /*0840*/  FSETP.GTU.FTZ.AND P0, PT, |R0|, +INF , PT ;  /* 0x7f8000000000780b */ /* 0x000fe40003f1c200 */
[----:B------:R-:W-:Y:S02]  /*0850*/  FSETP.GTU.FTZ.AND P1, PT, |R13|, +INF , PT ;  /* 0x7f8000000d00780b */ /* 0x000fe40003f3c200 */
[----:B------:R-:W-:Y:S02]  /*0860*/  MOV R3, R13 ;  /* 0x0000000d00037202 */ /* 0x000fe40000000f00 */
[----:B------:R-:W-:-:S13]  /*0870*/  PLOP3.LUT P0, PT, P0, P1, PT, 0xf8, 0x8f ;  /* 0x00000000008f781c */ /* 0x000fda0000703f70 */
[----:B------:R-:W-:Y:S05]  /*0880*/  @P0 BRA `(.L_x_29) ;  /* 0x00000004004c0947 */ /* 0x000fea0003800000 */
[----:B------:R-:W-:-:S13]  /*0890*/  LOP3.LUT P0, RZ, R6, 0x7fffffff, R5, 0xc8, !PT ;  /* 0x7fffffff06ff7812 */ /* 0x000fda000780c805 */
[----:B------:R-:W-:Y:S05]  /*08a0*/  @!P0 BRA `(.L_x_30) ;  /* 0x00000004003c8947 */ /* 0x000fea0003800000 */
[C---:B------:R-:W-:Y:S02]  /*08b0*/  FSETP.NEU.FTZ.AND P2, PT, |R0|.reuse, +INF , PT ;  /* 0x7f8000000000780b */ /* 0x040fe40003f5d200 */
[----:B------:R-:W-:Y:S02]  /*08c0*/  FSETP.NEU.FTZ.AND P1, PT, |R3|, +INF , PT ;  /* 0x7f8000000300780b */ /* 0x000fe40003f3d200 */
[----:B------:R-:W-:-:S11]  /*08d0*/  FSETP.NEU.FTZ.AND P0, PT, |R0|, +INF , PT ;  /* 0x7f8000000000780b */ /* 0x000fd60003f1d200 */
[----:B------:R-:W-:Y:S05]  /*08e0*/  @!P1 BRA !P2, `(.L_x_30) ;  /* 0x00000004002c9947 */ /* 0x000fea0005000000 */
[----:B------:R-:W-:-:S04]  /*08f0*/  LOP3.LUT P2, RZ, R5, 0x7fffffff, RZ, 0xc0, !PT ;  /* 0x7fffffff05ff7812 */ /* 0x000fc8000784c0ff */
[----:B------:R-:W-:-:S13]  /*0900*/  PLOP3.LUT P1, PT, P1, P2, PT, 0x2f, 0xf2 ;  /* 0x0000000000f2781c */ /* 0x000fda0000f24577 */
[----:B------:R-:W-:Y:S05]  /*0910*/  @P1 BRA `(.L_x_31) ;  /* 0x0000000400181947 */ /* 0x000fea0003800000 */
[----:B------:R-:W-:-:S04]  /*0920*/  LOP3.LUT P1, RZ, R6, 0x7fffffff, RZ, 0xc0, !PT ;  /* 0x7fffffff06ff7812 */ /* 0x000fc8000782c0ff */
[----:B------:R-:W-:-:S13]  /*0930*/  PLOP3.LUT P0, PT, P0, P1, PT, 0x2f, 0xf2 ;  /* 0x0000000000f2781c */ /* 0x000fda0000702577 */
[----:B------:R-:W-:Y:S05]  /*0940*/  @P0 BRA `(.L_x_32) ;  /* 0x0000000400000947 */ /* 0x000fea0003800000 */
[----:B------:R-:W-:Y:S02]  /*0950*/  ISETP.GE.AND P0, PT, R8, RZ, PT ;  /* 0x000000ff0800720c */ /* 0x000fe40003f06270 */
[----:B------:R-:W-:-:S11]  /*0960*/  ISETP.GE.AND P1, PT, R9, RZ, PT ;  /* 0x000000ff0900720c */ /* 0x000fd60003f26270 */
[----:B------:R-:W-:Y:S02]  /*0970*/  @P0 IMAD.MOV.U32 R7, RZ, RZ, RZ ;  /* 0x000000ffff070224 */ /* 0x000fe400078e00ff */
[----:B------:R-:W-:Y:S01]  /*0980*/  @!P0 FFMA R5, R0, 1.84467440737095516160e+19, RZ ;  /* 0x5f80000000058823 */ /* 0x000fe200000000ff */
[----:B------:R-:W-:Y:S02]  /*0990*/  @!P0 IMAD.MOV.U32 R7, RZ, RZ, -0x40 ;  /* 0xffffffc0ff078424 */ /* 0x000fe400078e00ff */
[----:B------:R-:W-:-:S03]  /*09a0*/  @!P1 FFMA R6, R3, 1.84467440737095516160e+19, RZ ;  /* 0x5f80000003069823 */ /* 0x000fc600000000ff */
[----:B------:R-:W-:-:S07]  /*09b0*/  @!P1 IADD3 R7, PT, PT, R7, 0x40, RZ ;  /* 0x0000004007079810 */ /* 0x000fce0007ffe0ff */
.L_x_28:
[----:B------:R-:W-:Y:S01]  /*09c0*/  LEA R3, R15, 0xc0800000, 0x17 ;  /* 0xc08000000f037811 */ /* 0x000fe200078eb8ff */
[----:B------:R-:W-:Y:S04]  /*09d0*/  BSSY.RECONVERGENT B2, `(.L_x_33) ;  /* 0x0000036000027945 */ /* 0x000fe80003800200 */
[----:B------:R-:W-:Y:S02]  /*09e0*/  IMAD.IADD R3, R6, 0x1, -R3 ;  /* 0x0000000106037824 */ /* 0x000fe400078e0a03 */
[----:B------:R-:W-:Y:S02]  /*09f0*/  VIADD R6, R10, 0xffffff81 ;  /* 0xffffff810a067836 */ /* 0x000fe40000000000 */
[----:B------:R-:W0:Y:S01]  /*0a00*/  MUFU.RCP R8, R3 ;  /* 0x0000000300087308 */ /* 0x000e220000001000 */
[----:B------:R-:W-:Y:S01]  /*0a10*/  FADD.FTZ R9, -R3, -RZ ;  /* 0x800000ff03097221 */ /* 0x000fe20000010100 */
[C---:B------:R-:W-:Y:S01]  /*0a20*/  IMAD R0, R6.reuse, -0x800000, R5 ;  /* 0xff80000006007824 */ /* 0x040fe200078e0205 */
[----:B------:R-:W-:-:S04]  /*0a30*/  IADD3 R6, PT, PT, R6, 0x7f, -R15 ;  /* 0x0000007f06067810 */ /* 0x000fc80007ffe80f */
[----:B------:R-:W-:Y:S01]  /*0a40*/  IADD3 R6, PT, PT, R6, R7, RZ ;  /* 0x0000000706067210 */ /* 0x000fe20007ffe0ff */
[----:B0-----:R-:W-:-:S04]  /*0a50*/  FFMA R11, R8, R9, 1 ;  /* 0x3f800000080b7423 */ /* 0x001fc80000000009 */
[----:B------:R-:W-:-:S04]  /*0a60*/  FFMA R10, R8, R11, R8 ;  /* 0x0000000b080a7223 */ /* 0x000fc80000000008 */
[----:B------:R-:W-:-:S04]  /*0a70*/  FFMA R5, R0, R10, RZ ;  /* 0x0000000a00057223 */ /* 0x000fc800000000ff */
[----:B------:R-:W-:-:S04]  /*0a80*/  FFMA R8, R9, R5, R0 ;  /* 0x0000000509087223 */ /* 0x000fc80000000000 */
[----:B------:R-:W-:-:S04]  /*0a90*/  FFMA R11, R10, R8, R5 ;  /* 0x000000080a0b7223 */ /* 0x000fc80000000005 */
[----:B------:R-:W-:-:S04]  /*0aa0*/  FFMA R8, R9, R11, R0 ;  /* 0x0000000b09087223 */ /* 0x000fc80000000000 */
[----:B------:R-:W-:-:S05]  /*0ab0*/  FFMA R0, R10, R8, R11 ;  /* 0x000000080a007223 */ /* 0x000fca000000000b */
[----:B------:R-:W-:-:S04]  /*0ac0*/  SHF.R.U32.HI R3, RZ, 0x17, R0 ;  /* 0x00000017ff037819 */ /* 0x000fc80000011600 */
[----:B------:R-:W-:-:S05]  /*0ad0*/  LOP3.LUT R3, R3, 0xff, RZ, 0xc0, !PT ;  /* 0x000000ff03037812 */ /* 0x000fca00078ec0ff */
[----:B------:R-:W-:-:S04]  /*0ae0*/  IMAD.IADD R7, R3, 0x1, R6 ;  /* 0x0000000103077824 */ /* 0x000fc800078e0206 */
[----:B------:R-:W-:-:S05]  /*0af0*/  VIADD R3, R7, 0xffffffff ;  /* 0xffffffff07037836 */ /* 0x000fca0000000000 */
[----:B------:R-:W-:-:S13]  /*0b00*/  ISETP.GE.U32.AND P0, PT, R3, 0xfe, PT ;  /* 0x000000fe0300780c */ /* 0x000fda0003f06070 */
[----:B------:R-:W-:Y:S05]  /*0b10*/  @!P0 BRA `(.L_x_34) ;  /* 0x0000000000808947 */ /* 0x000fea0003800000 */
[----:B------:R-:W-:-:S13]  /*0b20*/  ISETP.GT.AND P0, PT, R7, 0xfe, PT ;  /* 0x000000fe0700780c */ /* 0x000fda0003f04270 */
[----:B------:R-:W-:Y:S05]  /*0b30*/  @P0 BRA `(.L_x_35) ;  /* 0x00000000006c0947 */ /* 0x000fea0003800000 */
[----:B------:R-:W-:-:S13]  /*0b40*/  ISETP.GE.AND P0, PT, R7, 0x1, PT ;  /* 0x000000010700780c */ /* 0x000fda0003f06270 */
[----:B------:R-:W-:Y:S05]  /*0b50*/  @P0 BRA `(.L_x_36) ;  /* 0x0000000000740947 */ /* 0x000fea0003800000 */
[----:B------:R-:W-:Y:S02]  /*0b60*/  ISETP.GE.AND P0, PT, R7, -0x18, PT ;  /* 0xffffffe80700780c */ /* 0x000fe40003f06270 */
[----:B------:R-:W-:-:S11]  /*0b70*/  LOP3.LUT R0, R0, 0x80000000, RZ, 0xc0, !PT ;  /* 0x8000000000007812 */ /* 0x000fd600078ec0ff */
[----:B------:R-:W-:Y:S05]  /*0b80*/  @!P0 BRA `(.L_x_36) ;  /* 0x0000000000688947 */ /* 0x000fea0003800000 */
[CCC-:B------:R-:W-:Y:S01]  /*0b90*/  FFMA.RZ R3, R10.reuse, R8.reuse, R11.reuse ;  /* 0x000000080a037223 */ /* 0x1c0fe2000000c00b */
[CCC-:B------:R-:W-:Y:S01]  /*0ba0*/  FFMA.RM R6, R10.reuse, R8.reuse, R11.reuse ;  /* 0x000000080a067223 */ /* 0x1c0fe2000000400b */
[C---:B------:R-:W-:Y:S02]  /*0bb0*/  ISETP.NE.AND P2, PT, R7.reuse, RZ, PT ;  /* 0x000000ff0700720c */ /* 0x040fe40003f45270 */
[----:B------:R-:W-:Y:S02]  /*0bc0*/  ISETP.NE.AND P1, PT, R7, RZ, PT ;  /* 0x000000ff0700720c */ /* 0x000fe40003f25270 */
[----:B------:R-:W-:Y:S01]  /*0bd0*/  LOP3.LUT R5, R3, 0x7fffff, RZ, 0xc0, !PT ;  /* 0x007fffff03057812 */ /* 0x000fe200078ec0ff */
[----:B------:R-:W-:Y:S01]  /*0be0*/  FFMA.RP R3, R10, R8, R11 ;  /* 0x000000080a037223 */ /* 0x000fe2000000800b */
[----:B------:R-:W-:Y:S01]  /*0bf0*/  IADD3 R8, PT, PT, R7, 0x20, RZ ;  /* 0x0000002007087810 */ /* 0x000fe20007ffe0ff */
[----:B------:R-:W-:Y:S01]  /*0c00*/  IMAD.MOV R7, RZ, RZ, -R7 ;  /* 0x000000ffff077224 */ /* 0x000fe200078e0a07 */
[----:B------:R-:W-:-:S02]  /*0c10*/  LOP3.LUT R5, R5, 0x800000, RZ, 0xfc, !PT ;  /* 0x0080000005057812 */ /* 0x000fc400078efcff */
[----:B------:R-:W-:Y:S02]  /*0c20*/  FSETP.NEU.FTZ.AND P0, PT, R3, R6, PT ;  /* 0x000000060300720b */ /* 0x000fe40003f1d000 */
[----:B------:R-:W-:Y:S02]  /*0c30*/  SHF.L.U32 R8, R5, R8, RZ ;  /* 0x0000000805087219 */ /* 0x000fe400000006ff */
[----:B------:R-:W-:Y:S02]  /*0c40*/  SEL R6, R7, RZ, P2 ;  /* 0x000000ff07067207 */ /* 0x000fe40001000000 */
[----:B------:R-:W-:Y:S02]  /*0c50*/  ISETP.NE.AND P1, PT, R8, RZ, P1 ;  /* 0x000000ff0800720c */ /* 0x000fe40000f25270 */
[----:B------:R-:W-:Y:S02]  /*0c60*/  SHF.R.U32.HI R6, RZ, R6, R5 ;  /* 0x00000006ff067219 */ /* 0x000fe40000011605 */
[----:B------:R-:W-:-:S02]  /*0c70*/  PLOP3.LUT P0, PT, P0, P1, PT, 0xf8, 0x8f ;  /* 0x00000000008f781c */ /* 0x000fc40000703f70 */
[----:B------:R-:W-:Y:S02]  /*0c80*/  SHF.R.U32.HI R8, RZ, 0x1, R6 ;  /* 0x00000001ff087819 */ /* 0x000fe40000011606 */
[----:B------:R-:W-:-:S04]  /*0c90*/  SEL R3, RZ, 0x1, !P0 ;  /* 0x00000001ff037807 */ /* 0x000fc80004000000 */
[----:B------:R-:W-:-:S04]  /*0ca0*/  LOP3.LUT R3, R3, 0x1, R8, 0xf8, !PT ;  /* 0x0000000103037812 */ /* 0x000fc800078ef808 */
[----:B------:R-:W-:-:S05]  /*0cb0*/  LOP3.LUT R3, R3, R6, RZ, 0xc0, !PT ;  /* 0x0000000603037212 */ /* 0x000fca00078ec0ff */
[----:B------:R-:W-:-:S05]  /*0cc0*/  IMAD.IADD R3, R8, 0x1, R3 ;  /* 0x0000000108037824 */ /* 0x000fca00078e0203 */
[----:B------:R-:W-:Y:S01]  /*0cd0*/  LOP3.LUT R0, R3, R0, RZ, 0xfc, !PT ;  /* 0x0000000003007212 */ /* 0x000fe200078efcff */
[----:B------:R-:W-:Y:S06]  /*0ce0*/  BRA `(.L_x_36) ;  /* 0x0000000000107947 */ /* 0x000fec0003800000 */
.L_x_35:
[----:B------:R-:W-:-:S04]  /*0cf0*/  LOP3.LUT R0, R0, 0x80000000, RZ, 0xc0, !PT ;  /* 0x8000000000007812 */ /* 0x000fc800078ec0ff */
[----:B------:R-:W-:Y:S01]  /*0d00*/  LOP3.LUT R0, R0, 0x7f800000, RZ, 0xfc, !PT ;  /* 0x7f80000000007812 */ /* 0x000fe200078efcff */
[----:B------:R-:W-:Y:S06]  /*0d10*/  BRA `(.L_x_36) ;  /* 0x0000000000047947 */ /* 0x000fec0003800000 */
.L_x_34:
[----:B------:R-:W-:-:S07]  /*0d20*/  LEA R0, R6, R0, 0x17 ;  /* 0x0000000006007211 */ /* 0x000fce00078eb8ff */
.L_x_36:
[----:B------:R-:W-:Y:S05]  /*0d30*/  BSYNC.RECONVERGENT B2 ;  /* 0x0000000000027941 */ /* 0x000fea0003800200 */
.L_x_33:
[----:B------:R-:W-:Y:S05]  /*0d40*/  BRA `(.L_x_37) ;  /* 0x0000000000207947 */ /* 0x000fea0003800000 */
.L_x_32:
[----:B------:R-:W-:-:S04]  /*0d50*/  LOP3.LUT R0, R6, 0x80000000, R5, 0x48, !PT ;  /* 0x8000000006007812 */ /* 0x000fc800078e4805 */
[----:B------:R-:W-:Y:S01]  /*0d60*/  LOP3.LUT R0, R0, 0x7f800000, RZ, 0xfc, !PT ;  /* 0x7f80000000007812 */ /* 0x000fe200078efcff */
[----:B------:R-:W-:Y:S06]  /*0d70*/  BRA `(.L_x_37) ;  /* 0x0000000000147947 */ /* 0x000fec0003800000 */
.L_x_31:
[----:B------:R-:W-:Y:S01]  /*0d80*/  LOP3.LUT R0, R6, 0x80000000, R5, 0x48, !PT ;  /* 0x8000000006007812 */ /* 0x000fe200078e4805 */
[----:B------:R-:W-:Y:S06]  /*0d90*/  BRA `(.L_x_37) ;  /* 0x00000000000c7947 */ /* 0x000fec0003800000 */
.L_x_30:
[----:B------:R-:W0:Y:S01]  /*0da0*/  MUFU.RSQ R0, -QNAN ;  /* 0xffc0000000007908 */ /* 0x000e220000001400 */
[----:B------:R-:W-:Y:S05]  /*0db0*/  BRA `(.L_x_37) ;  /* 0x0000000000047947 */ /* 0x000fea0003800000 */
.L_x_29:
[----:B------:R-:W-:-:S07]  /*0dc0*/  FADD.FTZ R0, R0, R3 ;  /* 0x0000000300007221 */ /* 0x000fce0000010000 */
.L_x_37:
[----:B------:R-:W-:Y:S05]  /*0dd0*/  BSYNC.RECONVERGENT B1 ;  /* 0x0000000000017941 */ /* 0x000fea0003800200 */
.L_x_27:
[----:B------:R-:W-:-:S04]  /*0de0*/  IMAD.MOV.U32 R5, RZ, RZ, 0x0 ;  /* 0x00000000ff057424 */ /* 0x000fc800078e00ff */
[----:B0-----:R-:W-:Y:S05]  /*0df0*/  RET.REL.NODEC R4 `(_Z19cosine_distance_gpuiiPfPiPKfS2_S2_) ;  /* 0xfffffff004807950 */ /* 0x001fea0003c3ffff */
.L_x_38:
        /* <DEDUP_REMOVED lines=16> */
.L_x_50:


//--------------------- .text._Z15reduceDimensionPKfS0_S0_iiiPfS1_S1_ --------------------------
	.section	.text._Z15reduceDimensionPKfS0_S0_iiiPfS1_S1_,"ax",@progbits
	.align	128
        .global         _Z15reduceDimensionPKfS0_S0_iiiPfS1_S1_
        .type           _Z15reduceDimensionPKfS0_S0_iiiPfS1_S1_,@function
        .size           _Z15reduceDimensionPKfS0_S0_iiiPfS1_S1_,(.L_x_53 - _Z15reduceDimensionPKfS0_S0_iiiPfS1_S1_)
        .other          _Z15reduceDimensionPKfS0_S0_iiiPfS1_S1_,@"STO_CUDA_ENTRY STV_DEFAULT"
_Z15reduceDimensionPKfS0_S0_iiiPfS1_S1_:
.text._Z15reduceDimensionPKfS0_S0_iiiPfS1_S1_:
[----:B------:R-:W-:Y:S08]  /*0000*/  LDC R1, c[0x0][0x37c] ;  /* 0x0000df00ff017b82 */ /* 0x000ff00000000800 */
[----:B------:R-:W0:Y:S01]  /*0010*/  LDC R9, c[0x0][0x398] ;  /* 0x0000e600ff097b82 */ /* 0x000e220000000800 */
[----:B------:R-:W1:Y:S01]  /*0020*/  S2R R5, SR_TID.X ;  /* 0x0000000000057919 */ /* 0x000e620000002100 */
[----:B------:R-:W-:Y:S01]  /*0030*/  HFMA2 R13, -RZ, RZ, 0, 0 ;  /* 0x00000000ff0d7431 */ /* 0x000fe200000001ff */
[----:B------:R-:W-:-:S02]  /*0040*/  MOV R10, RZ ;  /* 0x000000ff000a7202 */ /* 0x000fc40000000f00 */
[----:B------:R-:W-:-:S03]  /*0050*/  MOV R20, RZ ;  /* 0x000000ff00147202 */ /* 0x000fc60000000f00 */
[----:B------:R-:W1:Y:S08]  /*0060*/  S2UR UR4, SR_CTAID.X ;  /* 0x00000000000479c3 */ /* 0x000e700000002500 */
[----:B------:R-:W1:Y:S01]  /*0070*/  LDC R4, c[0x0][0x360] ;  /* 0x0000d800ff047b82 */ /* 0x000e620000000800 */
[----:B0-----:R-:W-:-:S04]  /*0080*/  IABS R7, R9 ;  /* 0x0000000900077213 */ /* 0x001fc80000000000 */
[----:B------:R-:W0:Y:S01]  /*0090*/  I2F.RP R0, R7 ;  /* 0x0000000700007306 */ /* 0x000e220000209400 */
[----:B-1----:R-:W-:Y:S01]  /*00a0*/  IMAD R4, R4, UR4, R5 ;  /* 0x0000000404047c24 */ /* 0x002fe2000f8e0205 */
[----:B------:R-:W1:Y:S06]  /*00b0*/  LDCU.64 UR4, c[0x0][0x358] ;  /* 0x00006b00ff0477ac */ /* 0x000e6c0008000a00 */
[----:B0-----:R-:W0:Y:S02]  /*00c0*/  MUFU.RCP R0, R0 ;  /* 0x0000000000007308 */ /* 0x001e240000001000 */
[----:B0-----:R-:W-:-:S02]  /*00d0*/  IADD3 R2, PT, PT, R0, 0xffffffe, RZ ;  /* 0x0ffffffe00027810 */ /* 0x001fc40007ffe0ff */
[----:B------:R-:W-:-:S04]  /*00e0*/  IABS R0, R4 ;  /* 0x0000000400007213 */ /* 0x000fc80000000000 */
[----:B------:R0:W2:Y:S02]  /*00f0*/  F2I.FTZ.U32.TRUNC.NTZ R3, R2 ;  /* 0x0000000200037305 */ /* 0x0000a4000021f000 */
[----:B0-----:R-:W-:Y:S01]  /*0100*/  HFMA2 R2, -RZ, RZ, 0, 0 ;  /* 0x00000000ff027431 */ /* 0x001fe200000001ff */
[----:B--2---:R-:W-:-:S05]  /*0110*/  IADD3 R6, PT, PT, RZ, -R3, RZ ;  /* 0x80000003ff067210 */ /* 0x004fca0007ffe0ff */
[----:B------:R-:W-:-:S04]  /*0120*/  IMAD R5, R6, R7, RZ ;  /* 0x0000000706057224 */ /* 0x000fc800078e02ff */
[----:B------:R-:W-:-:S06]  /*0130*/  IMAD.HI.U32 R3, R3, R5, R2 ;  /* 0x0000000503037227 */ /* 0x000fcc00078e0002 */
[----:B------:R-:W-:-:S05]  /*0140*/  IMAD.HI.U32 R2, R3, R0, RZ ;  /* 0x0000000003027227 */ /* 0x000fca00078e00ff */
[----:B------:R-:W-:-:S05]  /*0150*/  IADD3 R3, PT, PT, -R2, RZ, RZ ;  /* 0x000000ff02037210 */ /* 0x000fca0007ffe1ff */
[----:B------:R-:W-:Y:S01]  /*0160*/  IMAD R0, R7, R3, R0 ;  /* 0x0000000307007224 */ /* 0x000fe200078e0200 */
[----:B------:R-:W-:-:S04]  /*0170*/  LOP3.LUT R3, R4, R9, RZ, 0x3c, !PT ;  /* 0x0000000904037212 */ /* 0x000fc800078e3cff */
[----:B------:R-:W-:Y:S02]  /*0180*/  ISETP.GT.U32.AND P2, PT, R7, R0, PT ;  /* 0x000000000700720c */ /* 0x000fe40003f44070 */
[----:B------:R-:W-:-:S11]  /*0190*/  ISETP.GE.AND P1, PT, R3, RZ, PT ;  /* 0x000000ff0300720c */ /* 0x000fd60003f26270 */
[-C--:B------:R-:W-:Y:S02]  /*01a0*/  @!P2 IADD3 R0, PT, PT, R0, -R7.reuse, RZ ;  /* 0x800000070000a210 */ /* 0x080fe40007ffe0ff */
[----:B------:R-:W-:Y:S02]  /*01b0*/  @!P2 IADD3 R2, PT, PT, R2, 0x1, RZ ;  /* 0x000000010202a810 */ /* 0x000fe40007ffe0ff */
[----:B------:R-:W-:Y:S02]  /*01c0*/  ISETP.GE.U32.AND P0, PT, R0, R7, PT ;  /* 0x000000070000720c */ /* 0x000fe40003f06070 */
[----:B------:R-:W0:Y:S01]  /*01d0*/  LDC R0, c[0x0][0x3a0] ;  /* 0x0000e800ff007b82 */ /* 0x000e220000000800 */
[----:B------:R-:W-:-:S10]  /*01e0*/  ISETP.NE.AND P2, PT, R9, RZ, PT ;  /* 0x000000ff0900720c */ /* 0x000fd40003f45270 */
[----:B------:R-:W-:-:S04]  /*01f0*/  @P0 IADD3 R2, PT, PT, R2, 0x1, RZ ;  /* 0x0000000102020810 */ /* 0x000fc80007ffe0ff */
[----:B------:R-:W-:Y:S02]  /*0200*/  @!P1 IADD3 R2, PT, PT, -R2, RZ, RZ ;  /* 0x000000ff02029210 */ /* 0x000fe40007ffe1ff */
[----:B------:R-:W-:-:S04]  /*0210*/  @!P2 LOP3.LUT R2, RZ, R9, RZ, 0x33, !PT ;  /* 0x00000009ff02a212 */ /* 0x000fc800078e33ff */
[----:B------:R-:W-:Y:S02]  /*0220*/  IADD3 R3, PT, PT, -R2, RZ, RZ ;  /* 0x000000ff02037210 */ /* 0x000fe40007ffe1ff */
[----:B0-----:R-:W-:-:S03]  /*0230*/  ISETP.GE.AND P0, PT, R0, 0x1, PT ;  /* 0x000000010000780c */ /* 0x001fc60003f06270 */
[----:B------:R-:W-:-:S10]  /*0240*/  IMAD R3, R9, R3, R4 ;  /* 0x0000000309037224 */ /* 0x000fd400078e0204 */
[----:B-1----:R-:W-:Y:S05]  /*0250*/  @!P0 BRA `(.L_x_39) ;  /* 0x0000000800fc8947 */ /* 0x002fea0003800000 */
[----:B------:R-:W-:Y:S01]  /*0260*/  ISETP.GE.U32.AND P0, PT, R0, 0x8, PT ;  /* 0x000000080000780c */ /* 0x000fe20003f06070 */
[----:B------:R-:W-:Y:S01]  /*0270*/  IMAD R7, R2, R9, R3 ;  /* 0x0000000902077224 */ /* 0x000fe200078e0203 */
[----:B------:R-:W-:Y:S02]  /*0280*/  LOP3.LUT R6, R0, 0x7, RZ, 0xc0, !PT ;  /* 0x0000000700067812 */ /* 0x000fe400078ec0ff */
[----:B------:R-:W-:Y:S02]  /*0290*/  MOV R20, RZ ;  /* 0x000000ff00147202 */ /* 0x000fe40000000f00 */
[----:B------:R-:W-:Y:S02]  /*02a0*/  ISETP.NE.AND P1, PT, R6, RZ, PT ;  /* 0x000000ff0600720c */ /* 0x000fe40003f25270 */
[----:B------:R-:W-:Y:S02]  /*02b0*/  MOV R8, RZ ;  /* 0x000000ff00087202 */ /* 0x000fe40000000f00 */
[----:B------:R-:W-:-:S02]  /*02c0*/  MOV R13, RZ ;  /* 0x000000ff000d7202 */ /* 0x000fc40000000f00 */
[----:B------:R-:W-:Y:S01]  /*02d0*/  MOV R10, RZ ;  /* 0x000000ff000a7202 */ /* 0x000fe20000000f00 */
[----:B------:R-:W-:Y:S06]  /*02e0*/  @!P0 BRA `(.L_x_40) ;  /* 0x0000000400688947 */ /* 0x000fec0003800000 */
[----:B------:R-:W-:Y:S01]  /*02f0*/  LOP3.LUT R8, R0, 0x7ffffff8, RZ, 0xc0, !PT ;  /* 0x7ffffff800087812 */ /* 0x000fe200078ec0ff */
[----:B------:R-:W-:Y:S02]  /*0300*/  HFMA2 R20, -RZ, RZ, 0, 0 ;  /* 0x00000000ff147431 */ /* 0x000fe400000001ff */
[----:B------:R-:W-:Y:S01]  /*0310*/  IMAD R5, R7, R0, 0x3 ;  /* 0x0000000307057424 */ /* 0x000fe200078e0200 */
[----:B------:R-:W-:-:S07]  /*0320*/  IADD3 R12, PT, PT, -R8, RZ, RZ ;  /* 0x000000ff080c7210 */ /* 0x000fce0007ffe1ff */
.L_x_41:
[----:B------:R-:W0:Y:S01]  /*0330*/  LDC.64 R14, c[0x0][0x380] ;  /* 0x0000e000ff0e7b82 */ /* 0x000e220000000a00 */
[C---:B------:R-:W-:Y:S02]  /*0340*/  IADD3 R19, PT, PT, R5.reuse, -0x3, RZ ;  /* 0xfffffffd05137810 */ /* 0x040fe40007ffe0ff */
[C---:B------:R-:W-:Y:S02]  /*0350*/  IADD3 R27, PT, PT, R5.reuse, -0x2, RZ ;  /* 0xfffffffe051b7810 */ /* 0x040fe40007ffe0ff */
[----:B------:R-:W-:Y:S01]  /*0360*/  IADD3 R4, PT, PT, R5, -0x1, RZ ;  /* 0xffffffff05047810 */ /* 0x000fe20007ffe0ff */
[----:B0-----:R-:W-:-:S04]  /*0370*/  IMAD.WIDE.U32 R16, R19, 0x4, R14 ;  /* 0x0000000413107825 */ /* 0x001fc800078e000e */
[--C-:B------:R-:W-:Y:S01]  /*0380*/  IMAD.WIDE.U32 R28, R27, 0x4, R14.reuse ;  /* 0x000000041b1c7825 */ /* 0x100fe200078e000e */
[----:B------:R0:W2:Y:S03]  /*0390*/  LDG.E R9, desc[UR4][R16.64] ;  /* 0x0000000410097981 */ /* 0x0000a6000c1e1900 */
[--C-:B------:R-:W-:Y:S02]  /*03a0*/  IMAD.WIDE.U32 R22, R5, 0x4, R14.reuse ;  /* 0x0000000405167825 */ /* 0x100fe400078e000e */
[----:B------:R-:W3:Y:S04]  /*03b0*/  LDG.E R28, desc[UR4][R28.64] ;  /* 0x000000041c1c7981 */ /* 0x000ee8000c1e1900 */
[----:B------:R-:W4:Y:S01]  /*03c0*/  LDG.E R22, desc[UR4][R22.64] ;  /* 0x0000000416167981 */ /* 0x000f22000c1e1900 */
[----:B0-----:R-:W-:-:S05]  /*03d0*/  IMAD.WIDE.U32 R16, R4, 0x4, R14 ;  /* 0x0000000404107825 */ /* 0x001fca00078e000e */
[----:B------:R0:W5:Y:S02]  /*03e0*/  LDG.E R18, desc[UR4][R16.64] ;  /* 0x0000000410127981 */ /* 0x000164000c1e1900 */
[----:B0-----:R-:W0:Y:S01]  /*03f0*/  LDC.64 R16, c[0x0][0x388] ;  /* 0x0000e200ff107b82 */ /* 0x001e220000000a00 */
[C---:B------:R-:W-:Y:S02]  /*0400*/  IADD3 R23, PT, PT, R5.reuse, 0x1, RZ ;  /* 0x0000000105177810 */ /* 0x040fe40007ffe0ff */
[----:B------:R-:W-:-:S03]  /*0410*/  IADD3 R21, PT, PT, R5, 0x2, RZ ;  /* 0x0000000205157810 */ /* 0x000fc60007ffe0ff */
[----:B------:R-:W-:-:S06]  /*0420*/  IMAD.WIDE.U32 R24, R23, 0x4, R14 ;  /* 0x0000000417187825 */ /* 0x000fcc00078e000e */
[----:B------:R1:W4:Y:S01]  /*0430*/  LDG.E R24, desc[UR4][R24.64] ;  /* 0x0000000418187981 */ /* 0x000322000c1e1900 */
[----:B--2---:R-:W-:-:S04]  /*0440*/  FADD R9, R9, R10 ;  /* 0x0000000a09097221 */ /* 0x004fc80000000000 */
[----:B---3--:R-:W-:Y:S01]  /*0450*/  FADD R9, R9, R28 ;  /* 0x0000001c09097221 */ /* 0x008fe20000000000 */
[----:B------:R-:W-:-:S04]  /*0460*/  IMAD.WIDE.U32 R10, R21, 0x4, R14 ;  /* 0x00000004150a7825 */ /* 0x000fc800078e000e */
[----:B-----5:R-:W-:Y:S02]  /*0470*/  FADD R29, R9, R18 ;  /* 0x00000012091d7221 */ /* 0x020fe40000000000 */
[----:B------:R2:W3:Y:S02]  /*0480*/  LDG.E R18, desc[UR4][R10.64] ;  /* 0x000000040a127981 */ /* 0x0004e4000c1e1900 */
[----:B----4-:R-:W-:Y:S01]  /*0490*/  FADD R26, R29, R22 ;  /* 0x000000161d1a7221 */ /* 0x010fe20000000000 */
[----:B0-----:R-:W-:-:S05]  /*04a0*/  IMAD.WIDE.U32 R28, R19, 0x4, R16 ;  /* 0x00000004131c7825 */ /* 0x001fca00078e0010 */
[----:B------:R0:W4:Y:S01]  /*04b0*/  LDG.E R22, desc[UR4][R28.64] ;  /* 0x000000041c167981 */ /* 0x000122000c1e1900 */
[C---:B------:R-:W-:Y:S02]  /*04c0*/  IADD3 R9, PT, PT, R5.reuse, 0x3, RZ ;  /* 0x0000000305097810 */ /* 0x040fe40007ffe0ff */
[----:B-1----:R-:W-:-:S03]  /*04d0*/  IADD3 R25, PT, PT, R5, 0x4, RZ ;  /* 0x0000000405197810 */ /* 0x002fc60007ffe0ff */
[----:B--2---:R-:W-:-:S04]  /*04e0*/  IMAD.WIDE.U32 R10, R9, 0x4, R14 ;  /* 0x00000004090a7825 */ /* 0x004fc800078e000e */
[----:B------:R-:W-:Y:S02]  /*04f0*/  IMAD.WIDE.U32 R14, R25, 0x4, R14 ;  /* 0x00000004190e7825 */ /* 0x000fe400078e000e */
[----:B------:R-:W2:Y:S02]  /*0500*/  LDG.E R11, desc[UR4][R10.64] ;  /* 0x000000040a0b7981 */ /* 0x000ea4000c1e1900 */
[----:B------:R-:W-:Y:S01]  /*0510*/  FADD R26, R26, R24 ;  /* 0x000000181a1a7221 */ /* 0x000fe20000000000 */
[--C-:B0-----:R-:W-:Y:S01]  /*0520*/  IMAD.WIDE.U32 R28, R4, 0x4, R16.reuse ;  /* 0x00000004041c7825 */ /* 0x101fe200078e0010 */
[----:B------:R0:W5:Y:S03]  /*0530*/  LDG.E R10, desc[UR4][R14.64] ;  /* 0x000000040e0a7981 */ /* 0x000166000c1e1900 */
[----:B0-----:R-:W-:-:S05]  /*0540*/  IMAD.WIDE.U32 R14, R27, 0x4, R16 ;  /* 0x000000041b0e7825 */ /* 0x001fca00078e0010 */
[----:B------:R0:W2:Y:S02]  /*0550*/  LDG.E R24, desc[UR4][R14.64] ;  /* 0x000000040e187981 */ /* 0x0000a4000c1e1900 */
[----:B0-----:R-:W-:-:S04]  /*0560*/  IMAD.WIDE.U32 R14, R5, 0x4, R16 ;  /* 0x00000004050e7825 */ /* 0x001fc800078e0010 */
[----:B---3--:R-:W-:Y:S01]  /*0570*/  FADD R18, R26, R18 ;  /* 0x000000121a127221 */ /* 0x008fe20000000000 */
[----:B----4-:R-:W-:Y:S02]  /*0580*/  FADD R26, R22, R13 ;  /* 0x0000000d161a7221 */ /* 0x010fe40000000000 */
[----:B------:R0:W3:Y:S04]  /*0590*/  LDG.E R13, desc[UR4][R28.64] ;  /* 0x000000041c0d7981 */ /* 0x0000e8000c1e1900 */
[----:B------:R1:W4:Y:S01]  /*05a0*/  LDG.E R22, desc[UR4][R14.64] ;  /* 0x000000040e167981 */ /* 0x000322000c1e1900 */
[----:B0-----:R-:W-:-:S06]  /*05b0*/  IMAD.WIDE.U32 R28, R23, 0x4, R16 ;  /* 0x00000004171c7825 */ /* 0x001fcc00078e0010 */
[----:B------:R-:W5:Y:S01]  /*05c0*/  LDG.E R29, desc[UR4][R28.64] ;  /* 0x000000041c1d7981 */ /* 0x000f62000c1e1900 */
[----:B-1----:R-:W-:-:S04]  /*05d0*/  IMAD.WIDE.U32 R14, R21, 0x4, R16 ;  /* 0x00000004150e7825 */ /* 0x002fc800078e0010 */
[----:B--2---:R-:W-:-:S04]  /*05e0*/  FADD R24, R26, R24 ;  /* 0x000000181a187221 */ /* 0x004fc80000000000 */
[----:B---3--:R-:W-:-:S04]  /*05f0*/  FADD R13, R24, R13 ;  /* 0x0000000d180d7221 */ /* 0x008fc80000000000 */
[----:B----4-:R-:W-:Y:S02]  /*0600*/  FADD R22, R13, R22 ;  /* 0x000000160d167221 */ /* 0x010fe40000000000 */
[----:B------:R0:W2:Y:S02]  /*0610*/  LDG.E R13, desc[UR4][R14.64] ;  /* 0x000000040e0d7981 */ /* 0x0000a4000c1e1900 */
[----:B0-----:R-:W-:-:S05]  /*0620*/  IMAD.WIDE.U32 R14, R9, 0x4, R16 ;  /* 0x00000004090e7825 */ /* 0x001fca00078e0010 */
[----:B------:R0:W3:Y:S02]  /*0630*/  LDG.E R24, desc[UR4][R14.64] ;  /* 0x000000040e187981 */ /* 0x0000e4000c1e1900 */
[----:B0-----:R-:W0:Y:S01]  /*0640*/  LDC.64 R14, c[0x0][0x390] ;  /* 0x0000e400ff0e7b82 */ /* 0x001e220000000a00 */
[----:B-----5:R-:W-:Y:S01]  /*0650*/  FADD R22, R22, R29 ;  /* 0x0000001d16167221 */ /* 0x020fe20000000000 */
[----:B0-----:R-:W-:-:S06]  /*0660*/  IMAD.WIDE.U32 R28, R19, 0x4, R14 ;  /* 0x00000004131c7825 */ /* 0x001fcc00078e000e */
[----:B------:R-:W4:Y:S01]  /*0670*/  LDG.E R29, desc[UR4][R28.64] ;  /* 0x000000041c1d7981 */ /* 0x000f22000c1e1900 */
[----:B------:R-:W-:-:S04]  /*0680*/  IMAD.WIDE.U32 R26, R27, 0x4, R14 ;  /* 0x000000041b1a7825 */ /* 0x000fc800078e000e */
[----:B------:R-:W-:Y:S01]  /*0690*/  IMAD.WIDE.U32 R16, R25, 0x4, R16 ;  /* 0x0000000419107825 */ /* 0x000fe200078e0010 */
[----:B------:R0:W5:Y:S05]  /*06a0*/  LDG.E R19, desc[UR4][R26.64] ;  /* 0x000000041a137981 */ /* 0x00016a000c1e1900 */
[----:B------:R-:W3:Y:S01]  /*06b0*/  LDG.E R16, desc[UR4][R16.64] ;  /* 0x0000000410107981 */ /* 0x000ee2000c1e1900 */
[----:B0-----:R-:W-:-:S05]  /*06c0*/  IMAD.WIDE.U32 R26, R5, 0x4, R14 ;  /* 0x00000004051a7825 */ /* 0x001fca00078e000e */
[----:B------:R0:W3:Y:S02]  /*06d0*/  LDG.E R17, desc[UR4][R26.64] ;  /* 0x000000041a117981 */ /* 0x0000e4000c1e1900 */
[----:B0-----:R-:W-:-:S05]  /*06e0*/  IMAD.WIDE.U32 R26, R23, 0x4, R14 ;  /* 0x00000004171a7825 */ /* 0x001fca00078e000e */
[----:B------:R-:W3:Y:S01]  /*06f0*/  LDG.E R23, desc[UR4][R26.64] ;  /* 0x000000041a177981 */ /* 0x000ee2000c1e1900 */
[----:B----4-:R-:W-:Y:S01]  /*0700*/  FADD R20, R29, R20 ;  /* 0x000000141d147221 */ /* 0x010fe20000000000 */
[----:B------:R-:W-:-:S05]  /*0710*/  IMAD.WIDE.U32 R28, R4, 0x4, R14 ;  /* 0x00000004041c7825 */ /* 0x000fca00078e000e */
[----:B------:R0:W4:Y:S02]  /*0720*/  LDG.E R4, desc[UR4][R28.64] ;  /* 0x000000041c047981 */ /* 0x000124000c1e1900 */
[----:B0-----:R-:W-:-:S05]  /*0730*/  IMAD.WIDE.U32 R28, R21, 0x4, R14 ;  /* 0x00000004151c7825 */ /* 0x001fca00078e000e */
[----:B------:R0:W4:Y:S02]  /*0740*/  LDG.E R21, desc[UR4][R28.64] ;  /* 0x000000041c157981 */ /* 0x000124000c1e1900 */
[----:B0-----:R-:W-:-:S04]  /*0750*/  IMAD.WIDE.U32 R28, R9, 0x4, R14 ;  /* 0x00000004091c7825 */ /* 0x001fc800078e000e */
[----:B------:R-:W-:Y:S01]  /*0760*/  IMAD.WIDE.U32 R14, R25, 0x4, R14 ;  /* 0x00000004190e7825 */ /* 0x000fe200078e000e */
[----:B------:R-:W4:Y:S05]  /*0770*/  LDG.E R9, desc[UR4][R28.64] ;  /* 0x000000041c097981 */ /* 0x000f2a000c1e1900 */
[----:B------:R-:W4:Y:S01]  /*0780*/  LDG.E R14, desc[UR4][R14.64] ;  /* 0x000000040e0e7981 */ /* 0x000f22000c1e1900 */
[----:B-----5:R-:W-:Y:S01]  /*0790*/  FADD R19, R20, R19 ;  /* 0x0000001314137221 */ /* 0x020fe20000000000 */
[----:B------:R-:W-:-:S04]  /*07a0*/  IADD3 R12, PT, PT, R12, 0x8, RZ ;  /* 0x000000080c0c7810 */ /* 0x000fc80007ffe0ff */
[----:B------:R-:W-:Y:S01]  /*07b0*/  ISETP.NE.AND P0, PT, R12, RZ, PT ;  /* 0x000000ff0c00720c */ /* 0x000fe20003f05270 */
[----:B--2---:R-:W-:Y:S01]  /*07c0*/  FADD R13, R22, R13 ;  /* 0x0000000d160d7221 */ /* 0x004fe20000000000 */
[----:B------:R-:W-:-:S03]  /*07d0*/  FADD R11, R18, R11 ;  /* 0x0000000b120b7221 */ /* 0x000fc60000000000 */
[----:B---3--:R-:W-:Y:S01]  /*07e0*/  FADD R13, R13, R24 ;  /* 0x000000180d0d7221 */ /* 0x008fe20000000000 */
[----:B------:R-:W-:Y:S01]  /*07f0*/  FADD R10, R11, R10 ;  /* 0x0000000a0b0a7221 */ /* 0x000fe20000000000 */
[----:B------:R-:W-:Y:S02]  /*0800*/  IADD3 R5, PT, PT, R5, 0x8, RZ ;  /* 0x0000000805057810 */ /* 0x000fe40007ffe0ff */
[----:B------:R-:W-:Y:S01]  /*0810*/  FADD R13, R13, R16 ;  /* 0x000000100d0d7221 */ /* 0x000fe20000000000 */
[----:B----4-:R-:W-:-:S04]  /*0820*/  FADD R4, R19, R4 ;  /* 0x0000000413047221 */ /* 0x010fc80000000000 */
[----:B------:R-:W-:-:S04]  /*0830*/  FADD R4, R4, R17 ;  /* 0x0000001104047221 */ /* 0x000fc80000000000 */
[----:B------:R-:W-:-:S04]  /*0840*/  FADD R4, R4, R23 ;  /* 0x0000001704047221 */ /* 0x000fc80000000000 */
[----:B------:R-:W-:-:S04]  /*0850*/  FADD R4, R4, R21 ;  /* 0x0000001504047221 */ /* 0x000fc80000000000 */
[----:B------:R-:W-:-:S04]  /*0860*/  FADD R9, R4, R9 ;  /* 0x0000000904097221 */ /* 0x000fc80000000000 */
[----:B------:R-:W-:Y:S01]  /*0870*/  FADD R20, R9, R14 ;  /* 0x0000000e09147221 */ /* 0x000fe20000000000 */
[----:B------:R-:W-:Y:S06]  /*0880*/  @P0 BRA `(.L_x_41) ;  /* 0xfffffff800a80947 */ /* 0x000fec000383ffff */
.L_x_40:
[----:B------:R-:W-:Y:S05]  /*0890*/  @!P1 BRA `(.L_x_39) ;  /* 0x00000004006c9947 */ /* 0x000fea0003800000 */
[----:B------:R-:W-:Y:S02]  /*08a0*/  ISETP.GE.U32.AND P0, PT, R6, 0x4, PT ;  /* 0x000000040600780c */ /* 0x000fe40003f06070 */
[----:B------:R-:W-:-:S04]  /*08b0*/  LOP3.LUT R4, R0, 0x3, RZ, 0xc0, !PT ;  /* 0x0000000300047812 */ /* 0x000fc800078ec0ff */
[----:B------:R-:W-:-:S07]  /*08c0*/  ISETP.NE.AND P1, PT, R4, RZ, PT ;  /* 0x000000ff0400720c */ /* 0x000fce0003f25270 */
[----:B------:R-:W-:Y:S06]  /*08d0*/  @!P0 BRA `(.L_x_42) ;  /* 0x0000000000b08947 */ /* 0x000fec0003800000 */
[----:B------:R-:W0:Y:S01]  /*08e0*/  LDC.64 R22, c[0x0][0x380] ;  /* 0x0000e000ff167b82 */ /* 0x000e220000000a00 */
[----:B------:R-:W-:-:S05]  /*08f0*/  IMAD R27, R7, R0, R8 ;  /* 0x00000000071b7224 */ /* 0x000fca00078e0208 */
[C---:B------:R-:W-:Y:S02]  /*0900*/  IADD3 R26, PT, PT, R27.reuse, 0x2, RZ ;  /* 0x000000021b1a7810 */ /* 0x040fe40007ffe0ff */
[----:B------:R-:W1:Y:S01]  /*0910*/  LDC.64 R18, c[0x0][0x388] ;  /* 0x0000e200ff127b82 */ /* 0x000e620000000a00 */
[----:B------:R-:W-:-:S07]  /*0920*/  IADD3 R11, PT, PT, R27, 0x1, RZ ;  /* 0x000000011b0b7810 */ /* 0x000fce0007ffe0ff */
[----:B------:R-:W2:Y:S01]  /*0930*/  LDC.64 R16, c[0x0][0x390] ;  /* 0x0000e400ff107b82 */ /* 0x000ea20000000a00 */
[----:B0-----:R-:W-:-:S05]  /*0940*/  IMAD.WIDE.U32 R14, R27, 0x4, R22 ;  /* 0x000000041b0e7825 */ /* 0x001fca00078e0016 */
[----:B------:R0:W3:Y:S01]  /*0950*/  LDG.E R5, desc[UR4][R14.64] ;  /* 0x000000040e057981 */ /* 0x0000e2000c1e1900 */
[----:B------:R-:W-:-:S04]  /*0960*/  IMAD.WIDE.U32 R28, R11, 0x4, R22 ;  /* 0x000000040b1c7825 */ /* 0x000fc800078e0016 */
[C---:B-1----:R-:W-:Y:S01]  /*0970*/  IMAD.WIDE.U32 R24, R27.reuse, 0x4, R18 ;  /* 0x000000041b187825 */ /* 0x042fe200078e0012 */
[----:B------:R2:W4:Y:S03]  /*0980*/  LDG.E R21, desc[UR4][R28.64] ;  /* 0x000000041c157981 */ /* 0x000526000c1e1900 */
[----:B0-----:R-:W-:Y:S02]  /*0990*/  IMAD.WIDE.U32 R14, R26, 0x4, R22 ;  /* 0x000000041a0e7825 */ /* 0x001fe400078e0016 */
[----:B------:R-:W5:Y:S04]  /*09a0*/  LDG.E R24, desc[UR4][R24.64] ;  /* 0x0000000418187981 */ /* 0x000f68000c1e1900 */
[----:B------:R0:W5:Y:S01]  /*09b0*/  LDG.E R9, desc[UR4][R14.64] ;  /* 0x000000040e097981 */ /* 0x000162000c1e1900 */
[----:B--2---:R-:W-:-:S04]  /*09c0*/  IMAD.WIDE.U32 R28, R27, 0x4, R16 ;  /* 0x000000041b1c7825 */ /* 0x004fc800078e0010 */
[----:B0-----:R-:W-:Y:S01]  /*09d0*/  IMAD.WIDE.U32 R14, R11, 0x4, R18 ;  /* 0x000000040b0e7825 */ /* 0x001fe200078e0012 */
[----:B------:R0:W2:Y:S04]  /*09e0*/  LDG.E R25, desc[UR4][R28.64] ;  /* 0x000000041c197981 */ /* 0x0000a8000c1e1900 */
[----:B------:R1:W2:Y:S01]  /*09f0*/  LDG.E R12, desc[UR4][R14.64] ;  /* 0x000000040e0c7981 */ /* 0x0002a2000c1e1900 */
[----:B------:R-:W-:Y:S01]  /*0a00*/  IADD3 R27, PT, PT, R27, 0x3, RZ ;  /* 0x000000031b1b7810 */ /* 0x000fe20007ffe0ff */
[----:B0-----:R-:W-:-:S04]  /*0a10*/  IMAD.WIDE.U32 R28, R11, 0x4, R16 ;  /* 0x000000040b1c7825 */ /* 0x001fc800078e0010 */
[----:B-1----:R-:W-:Y:S01]  /*0a20*/  IMAD.WIDE.U32 R14, R26, 0x4, R18 ;  /* 0x000000041a0e7825 */ /* 0x002fe200078e0012 */
[----:B------:R-:W2:Y:S04]  /*0a30*/  LDG.E R11, desc[UR4][R28.64] ;  /* 0x000000041c0b7981 */ /* 0x000ea8000c1e1900 */
[----:B------:R0:W2:Y:S01]  /*0a40*/  LDG.E R6, desc[UR4][R14.64] ;  /* 0x000000040e067981 */ /* 0x0000a2000c1e1900 */
[----:B------:R-:W-:-:S04]  /*0a50*/  IMAD.WIDE.U32 R22, R27, 0x4, R22 ;  /* 0x000000041b167825 */ /* 0x000fc800078e0016 */
[C---:B------:R-:W-:Y:S02]  /*0a60*/  IMAD.WIDE.U32 R18, R27.reuse, 0x4, R18 ;  /* 0x000000041b127825 */ /* 0x040fe400078e0012 */
[----:B------:R-:W2:Y:S02]  /*0a70*/  LDG.E R22, desc[UR4][R22.64] ;  /* 0x0000000416167981 */ /* 0x000ea4000c1e1900 */
[--C-:B0-----:R-:W-:Y:S02]  /*0a80*/  IMAD.WIDE.U32 R14, R26, 0x4, R16.reuse ;  /* 0x000000041a0e7825 */ /* 0x101fe400078e0010 */
[----:B------:R-:W2:Y:S02]  /*0a90*/  LDG.E R18, desc[UR4][R18.64] ;  /* 0x0000000412127981 */ /* 0x000ea4000c1e1900 */
[----:B------:R-:W-:Y:S02]  /*0aa0*/  IMAD.WIDE.U32 R16, R27, 0x4, R16 ;  /* 0x000000041b107825 */ /* 0x000fe400078e0010 */
[----:B------:R-:W2:Y:S04]  /*0ab0*/  LDG.E R26, desc[UR4][R14.64] ;  /* 0x000000040e1a7981 */ /* 0x000ea8000c1e1900 */
[----:B------:R-:W2:Y:S01]  /*0ac0*/  LDG.E R16, desc[UR4][R16.64] ;  /* 0x0000000410107981 */ /* 0x000ea2000c1e1900 */
[----:B------:R-:W-:Y:S01]  /*0ad0*/  IADD3 R8, PT, PT, R8, 0x4, RZ ;  /* 0x0000000408087810 */ /* 0x000fe20007ffe0ff */
[----:B---3--:R-:W-:-:S04]  /*0ae0*/  FADD R10, R10, R5 ;  /* 0x000000050a0a7221 */ /* 0x008fc80000000000 */
[----:B----4-:R-:W-:Y:S01]  /*0af0*/  FADD R10, R10, R21 ;  /* 0x000000150a0a7221 */ /* 0x010fe20000000000 */
[----:B-----5:R-:W-:-:S03]  /*0b00*/  FADD R13, R13, R24 ;  /* 0x000000180d0d7221 */ /* 0x020fc60000000000 */
[----:B------:R-:W-:Y:S01]  /*0b10*/  FADD R9, R10, R9 ;  /* 0x000000090a097221 */ /* 0x000fe20000000000 */
[----:B--2---:R-:W-:Y:S01]  /*0b20*/  FADD R20, R20, R25 ;  /* 0x0000001914147221 */ /* 0x004fe20000000000 */
[----:B------:R-:W-:-:S03]  /*0b30*/  FADD R13, R13, R12 ;  /* 0x0000000c0d0d7221 */ /* 0x000fc60000000000 */
[----:B------:R-:W-:Y:S01]  /*0b40*/  FADD R11, R20, R11 ;  /* 0x0000000b140b7221 */ /* 0x000fe20000000000 */
[----:B------:R-:W-:Y:S01]  /*0b50*/  FADD R13, R13, R6 ;  /* 0x000000060d0d7221 */ /* 0x000fe20000000000 */
[----:B------:R-:W-:-:S03]  /*0b60*/  FADD R10, R9, R22 ;  /* 0x00000016090a7221 */ /* 0x000fc60000000000 */
[----:B------:R-:W-:Y:S01]  /*0b70*/  FADD R13, R13, R18 ;  /* 0x000000120d0d7221 */ /* 0x000fe20000000000 */
[----:B------:R-:W-:-:S04]  /*0b80*/  FADD R11, R11, R26 ;  /* 0x0000001a0b0b7221 */ /* 0x000fc80000000000 */
[----:B------:R-:W-:-:S07]  /*0b90*/  FADD R20, R11, R16 ;  /* 0x000000100b147221 */ /* 0x000fce0000000000 */
.L_x_42:
[----:B------:R-:W-:Y:S05]  /*0ba0*/  @!P1 BRA `(.L_x_39) ;  /* 0x0000000000a89947 */ /* 0x000fea0003800000 */
[----:B------:R-:W-:Y:S02]  /*0bb0*/  ISETP.NE.AND P0, PT, R4, 0x1, PT ;  /* 0x000000010400780c */ /* 0x000fe40003f05270 */
[----:B------:R-:W-:-:S04]  /*0bc0*/  LOP3.LUT R5, R0, 0x1, RZ, 0xc0, !PT ;  /* 0x0000000100057812 */ /* 0x000fc800078ec0ff */
[----:B------:R-:W-:-:S07]  /*0bd0*/  ISETP.NE.U32.AND P1, PT, R5, 0x1, PT ;  /* 0x000000010500780c */ /* 0x000fce0003f25070 */
[----:B------:R-:W-:Y:S06]  /*0be0*/  @!P0 BRA `(.L_x_43) ;  /* 0x0000000000608947 */ /* 0x000fec0003800000 */
[----:B------:R-:W0:Y:S01]  /*0bf0*/  LDC.64 R22, c[0x0][0x380] ;  /* 0x0000e000ff167b82 */ /* 0x000e220000000a00 */
[----:B------:R-:W-:-:S05]  /*0c00*/  IMAD R5, R7, R0, R8 ;  /* 0x0000000007057224 */ /* 0x000fca00078e0208 */
[C---:B------:R-:W-:Y:S02]  /*0c10*/  IADD3 R9, PT, PT, R5.reuse, 0x1, RZ ;  /* 0x0000000105097810 */ /* 0x040fe40007ffe0ff */
[----:B------:R-:W1:Y:S08]  /*0c20*/  LDC.64 R16, c[0x0][0x388] ;  /* 0x0000e200ff107b82 */ /* 0x000e700000000a00 */
[----:B------:R-:W2:Y:S01]  /*0c30*/  LDC.64 R14, c[0x0][0x390] ;  /* 0x0000e400ff0e7b82 */ /* 0x000ea20000000a00 */
[----:B0-----:R-:W-:-:S04]  /*0c40*/  IMAD.WIDE.U32 R24, R5, 0x4, R22 ;  /* 0x0000000405187825 */ /* 0x001fc800078e0016 */
[----:B-1----:R-:W-:Y:S02]  /*0c50*/  IMAD.WIDE.U32 R18, R5, 0x4, R16 ;  /* 0x0000000405127825 */ /* 0x002fe400078e0010 */
[----:B------:R-:W3:Y:S02]  /*0c60*/  LDG.E R25, desc[UR4][R24.64] ;  /* 0x0000000418197981 */ /* 0x000ee4000c1e1900 */
[----:B------:R-:W-:Y:S02]  /*0c70*/  IMAD.WIDE.U32 R22, R9, 0x4, R22 ;  /* 0x0000000409167825 */ /* 0x000fe400078e0016 */
[----:B------:R-:W4:Y:S02]  /*0c80*/  LDG.E R18, desc[UR4][R18.64] ;  /* 0x0000000412127981 */ /* 0x000f24000c1e1900 */
[----:B--2---:R-:W-:Y:S02]  /*0c90*/  IMAD.WIDE.U32 R4, R5, 0x4, R14 ;  /* 0x0000000405047825 */ /* 0x004fe400078e000e */
[----:B------:R-:W2:Y:S02]  /*0ca0*/  LDG.E R23, desc[UR4][R22.64] ;  /* 0x0000000416177981 */ /* 0x000ea4000c1e1900 */
[----:B------:R-:W-:-:S02]  /*0cb0*/  IMAD.WIDE.U32 R16, R9, 0x4, R16 ;  /* 0x0000000409107825 */ /* 0x000fc400078e0010 */
[----:B------:R-:W5:Y:S02]  /*0cc0*/  LDG.E R5, desc[UR4][R4.64] ;  /* 0x0000000404057981 */ /* 0x000f64000c1e1900 */
[----:B------:R-:W-:Y:S02]  /*0cd0*/  IMAD.WIDE.U32 R14, R9, 0x4, R14 ;  /* 0x00000004090e7825 */ /* 0x000fe400078e000e */
[----:B------:R-:W5:Y:S04]  /*0ce0*/  LDG.E R16, desc[UR4][R16.64] ;  /* 0x0000000410107981 */ /* 0x000f68000c1e1900 */
[----:B------:R-:W5:Y:S01]  /*0cf0*/  LDG.E R15, desc[UR4][R14.64] ;  /* 0x000000040e0f7981 */ /* 0x000f62000c1e1900 */
[----:B------:R-:W-:Y:S01]  /*0d00*/  IADD3 R8, PT, PT, R8, 0x2, RZ ;  /* 0x0000000208087810 */ /* 0x000fe20007ffe0ff */
[----:B---3--:R-:W-:Y:S01]  /*0d10*/  FADD R10, R10, R25 ;  /* 0x000000190a0a7221 */ /* 0x008fe20000000000 */
[----:B----4-:R-:W-:-:S03]  /*0d20*/  FADD R13, R13, R18 ;  /* 0x000000120d0d7221 */ /* 0x010fc60000000000 */
[----:B--2---:R-:W-:Y:S01]  /*0d30*/  FADD R10, R10, R23 ;  /* 0x000000170a0a7221 */ /* 0x004fe20000000000 */
[----:B-----5:R-:W-:Y:S01]  /*0d40*/  FADD R20, R20, R5 ;  /* 0x0000000514147221 */ /* 0x020fe20000000000 */
[----:B------:R-:W-:-:S03]  /*0d50*/  FADD R13, R13, R16 ;  /* 0x000000100d0d7221 */ /* 0x000fc60000000000 */
[----:B------:R-:W-:-:S07]  /*0d60*/  FADD R20, R20, R15 ;  /* 0x0000000f14147221 */ /* 0x000fce0000000000 */
.L_x_43:
[----:B------:R-:W-:Y:S05]  /*0d70*/  @P1 BRA `(.L_x_39) ;  /* 0x0000000000341947 */ /* 0x000fea0003800000 */
[----:B------:R-:W0:Y:S01]  /*0d80*/  LDC.64 R4, c[0x0][0x380] ;  /* 0x0000e000ff047b82 */ /* 0x000e220000000a00 */
[----:B------:R-:W-:-:S07]  /*0d90*/  IMAD R9, R7, R0, R8 ;  /* 0x0000000007097224 */ /* 0x000fce00078e0208 */
[----:B------:R-:W1:Y:S08]  /*0da0*/  LDC.64 R14, c[0x0][0x388] ;  /* 0x0000e200ff0e7b82 */ /* 0x000e700000000a00 */
[----:B------:R-:W2:Y:S01]  /*0db0*/  LDC.64 R16, c[0x0][0x390] ;  /* 0x0000e400ff107b82 */ /* 0x000ea20000000a00 */
[----:B0-----:R-:W-:-:S06]  /*0dc0*/  IMAD.WIDE.U32 R4, R9, 0x4, R4 ;  /* 0x0000000409047825 */ /* 0x001fcc00078e0004 */
[----:B------:R-:W3:Y:S01]  /*0dd0*/  LDG.E R5, desc[UR4][R4.64] ;  /* 0x0000000404057981 */ /* 0x000ee2000c1e1900 */
[----:B-1----:R-:W-:-:S06]  /*0de0*/  IMAD.WIDE.U32 R6, R9, 0x4, R14 ;  /* 0x0000000409067825 */ /* 0x002fcc00078e000e */
[----:B------:R-:W4:Y:S01]  /*0df0*/  LDG.E R6, desc[UR4][R6.64] ;  /* 0x0000000406067981 */ /* 0x000f22000c1e1900 */
[----:B--2---:R-:W-:-:S06]  /*0e00*/  IMAD.WIDE.U32 R8, R9, 0x4, R16 ;  /* 0x0000000409087825 */ /* 0x004fcc00078e0010 */
[----:B------:R-:W2:Y:S01]  /*0e10*/  LDG.E R9, desc[UR4][R8.64] ;  /* 0x0000000408097981 */ /* 0x000ea2000c1e1900 */
[----:B---3--:R-:W-:Y:S01]  /*0e20*/  FADD R10, R10, R5 ;  /* 0x000000050a0a7221 */ /* 0x008fe20000000000 */
[----:B----4-:R-:W-:Y:S01]  /*0e30*/  FADD R13, R13, R6 ;  /* 0x000000060d0d7221 */ /* 0x010fe20000000000 */
[----:B--2---:R-:W-:-:S07]  /*0e40*/  FADD R20, R20, R9 ;  /* 0x0000000914147221 */ /* 0x004fce0000000000 */
.L_x_39:
[----:B------:R-:W0:Y:S01]  /*0e50*/  LDC.64 R4, c[0x0][0x3a8] ;  /* 0x0000ea00ff047b82 */ /* 0x000e220000000a00 */
[----:B------:R-:W1:Y:S07]  /*0e60*/  LDCU UR6, c[0x0][0x39c] ;  /* 0x00007380ff0677ac */ /* 0x000e6e0008000800 */
[----:B------:R-:W2:Y:S08]  /*0e70*/  LDC.64 R6, c[0x0][0x3b0] ;  /* 0x0000ec00ff067b82 */ /* 0x000eb00000000a00 */
[----:B------:R-:W3:Y:S01]  /*0e80*/  LDC.64 R8, c[0x0][0x3b8] ;  /* 0x0000ee00ff087b82 */ /* 0x000ee20000000a00 */
[----:B-1----:R-:W-:-:S04]  /*0e90*/  IMAD R11, R3, UR6, R2 ;  /* 0x00000006030b7c24 */ /* 0x002fc8000f8e0202 */
[----:B0-----:R-:W-:-:S05]  /*0ea0*/  IMAD.WIDE R2, R11, 0x4, R4 ;  /* 0x000000040b027825 */ /* 0x001fca00078e0204 */
[----:B------:R-:W-:Y:S01]  /*0eb0*/  STG.E desc[UR4][R2.64], R10 ;  /* 0x0000000a02007986 */ /* 0x000fe2000c101904 */
[----:B--2---:R-:W-:-:S05]  /*0ec0*/  IMAD.WIDE R4, R11, 0x4, R6 ;  /* 0x000000040b047825 */ /* 0x004fca00078e0206 */
[----:B------:R-:W-:Y:S01]  /*0ed0*/  STG.E desc[UR4][R4.64], R13 ;  /* 0x0000000d04007986 */ /* 0x000fe2000c101904 */
[----:B---3--:R-:W-:-:S05]  /*0ee0*/  IMAD.WIDE R6, R11, 0x4, R8 ;  /* 0x000000040b067825 */ /* 0x008fca00078e0208 */
[----:B------:R-:W-:Y:S01]  /*0ef0*/  STG.E desc[UR4][R6.64], R20 ;  /* 0x0000001406007986 */ /* 0x000fe2000c101904 */
[----:B------:R-:W-:Y:S05]  /*0f00*/  EXIT ;  /* 0x000000000000794d */ /* 0x000fea0003800000 */
.L_x_44:
        /* <DEDUP_REMOVED lines=15> */
.L_x_53:


//--------------------- .text._Z7reduce0PKfPfiii  --------------------------
	.section	.text._Z7reduce0PKfPfiii,"ax",@progbits
	.align	128
        .global         _Z7reduce0PKfPfiii
        .type           _Z7reduce0PKfPfiii,@function
        .size           _Z7reduce0PKfPfiii,(.L_x_54 - _Z7reduce0PKfPfiii)
        .other          _Z7reduce0PKfPfiii,@"STO_CUDA_ENTRY STV_DEFAULT"
_Z7reduce0PKfPfiii:
.text._Z7reduce0PKfPfiii:
[----:B------:R-:W-:Y:S01]  /*0000*/  LDC R1, c[0x0][0x37c] ;  /* 0x0000df00ff017b82 */ /* 0x000fe20000000800 */
[----:B------:R-:W0:Y:S07]  /*0010*/  S2R R3, SR_TID.X ;  /* 0x0000000000037919 */ /* 0x000e2e0000002100 */
[----:B------:R-:W1:Y:S01]  /*0020*/  S2UR UR5, SR_CgaCtaId ;  /* 0x00000000000579c3 */ /* 0x000e620000008800 */
[----:B------:R-:W2:Y:S01]  /*0030*/  LDCU UR6, c[0x0][0x398] ;  /* 0x00007300ff0677ac */ /* 0x000ea20008000800 */
[----:B------:R-:W-:Y:S01]  /*0040*/  UMOV UR4, 0x400 ;  /* 0x0000040000047882 */ /* 0x000fe20000000000 */
[----:B------:R-:W3:Y:S01]  /*0050*/  LDCU.64 UR8, c[0x0][0x358] ;  /* 0x00006b00ff0877ac */ /* 0x000ee20008000a00 */
[----:B-1----:R-:W-:Y:S01]  /*0060*/  ULEA UR7, UR5, UR4, 0x18 ;  /* 0x0000000405077291 */ /* 0x002fe2000f8ec0ff */
[----:B0-----:R-:W-:-:S13]  /*0070*/  ISETP.NE.AND P0, PT, R3, RZ, PT ;  /* 0x000000ff0300720c */ /* 0x001fda0003f05270 */
[----:B------:R-:W0:Y:S02]  /*0080*/  @!P0 LDC.64 R4, c[0x0][0x390] ;  /* 0x0000e400ff048b82 */ /* 0x000e240000000a00 */
[----:B0-----:R-:W-:-:S04]  /*0090*/  @!P0 IMAD R0, R5, R4, RZ ;  /* 0x0000000405008224 */ /* 0x001fc800078e02ff */
[----:B--2---:R-:W-:Y:S02]  /*00a0*/  @!P0 IMAD R2, R0, UR6, RZ ;  /* 0x0000000600028c24 */ /* 0x004fe4000f8e02ff */
[----:B------:R-:W0:Y:S03]  /*00b0*/  LDC R0, c[0x0][0x360] ;  /* 0x0000d800ff007b82 */ /* 0x000e260000000800 */
[----:B------:R-:W-:Y:S05]  /*00c0*/  @!P0 STS [UR7], R2 ;  /* 0x00000002ff008988 */ /* 0x000fea0008000807 */
[----:B------:R-:W-:Y:S06]  /*00d0*/  BAR.SYNC.DEFER_BLOCKING 0x0 ;  /* 0x0000000000007b1d */ /* 0x000fec0000010000 */
[----:B------:R-:W1:Y:S02]  /*00e0*/  LDS R5, [UR7] ;  /* 0x00000007ff057984 */ /* 0x000e640008000800 */
[----:B------:R-:W0:Y:S02]  /*00f0*/  S2UR UR7, SR_CTAID.X ;  /* 0x00000000000779c3 */ /* 0x000e240000002500 */
[----:B0-----:R-:W-:-:S05]  /*0100*/  IMAD R0, R0, UR7, R3 ;  /* 0x0000000700007c24 */ /* 0x001fca000f8e0203 */
[----:B-1----:R-:W-:-:S13]  /*0110*/  ISETP.GE.U32.AND P0, PT, R0, R5, PT ;  /* 0x000000050000720c */ /* 0x002fda0003f06070 */
[----:B------:R-:W0:Y:S02]  /*0120*/  @!P0 LDC.64 R4, c[0x0][0x380] ;  /* 0x0000e000ff048b82 */ /* 0x000e240000000a00 */
[----:B0-----:R-:W-:-:S06]  /*0130*/  @!P0 IMAD.WIDE.U32 R4, R0, 0x4, R4 ;  /* 0x0000000400048825 */ /* 0x001fcc00078e0004 */
[----:B---3--:R-:W2:Y:S01]  /*0140*/  @!P0 LDG.E R5, desc[UR8][R4.64] ;  /* 0x0000000804058981 */ /* 0x008ea2000c1e1900 */
[----:B------:R-:W-:Y:S02]  /*0150*/  UIADD3 UR4, UPT, UPT, UR4, 0x10, URZ ;  /* 0x0000001004047890 */ /* 0x000fe4000fffe0ff */
[----:B------:R-:W-:Y:S02]  /*0160*/  UISETP.GE.U32.AND UP0, UPT, UR6, 0x2, UPT ;  /* 0x000000020600788c */ /* 0x000fe4000bf06070 */
[----:B------:R-:W-:-:S06]  /*0170*/  ULEA UR4, UR5, UR4, 0x18 ;  /* 0x0000000405047291 */ /* 0x000fcc000f8ec0ff */
[----:B------:R-:W-:-:S05]  /*0180*/  LEA R2, R3, UR4, 0x2 ;  /* 0x0000000403027c11 */ /* 0x000fca000f8e10ff */
[----:B--2---:R0:W-:Y:S01]  /*0190*/  @!P0 STS [R2], R5 ;  /* 0x0000000502008388 */ /* 0x0041e20000000800 */
[----:B------:R-:W-:Y:S05]  /*01a0*/  BRA.U !UP0, `(.L_x_45) ;  /* 0x00000001083c7547 */ /* 0x000fea000b800000 */
[----:B0-----:R-:W-:Y:S01]  /*01b0*/  HFMA2 R5, -RZ, RZ, 0, 5.9604644775390625e-08 ;  /* 0x00000001ff057431 */ /* 0x001fe200000001ff */
[----:B------:R-:W0:Y:S01]  /*01c0*/  LDCU UR6, c[0x0][0x398] ;  /* 0x00007300ff0677ac */ /* 0x000e220008000800 */
[----:B------:R-:W-:-:S05]  /*01d0*/  NOP ;  /* 0x0000000000007918 */ /* 0x000fca0000000000 */
.L_x_46:
[----:B------:R-:W-:-:S05]  /*01e0*/  SHF.L.U32 R6, R5, 0x1, RZ ;  /* 0x0000000105067819 */ /* 0x000fca00000006ff */
[----:B------:R-:W-:-:S05]  /*01f0*/  VIADD R4, R6, 0xffffffff ;  /* 0xffffffff06047836 */ /* 0x000fca0000000000 */
[----:B------:R-:W-:-:S13]  /*0200*/  LOP3.LUT P0, RZ, R4, R3, RZ, 0xc0, !PT ;  /* 0x0000000304ff7212 */ /* 0x000fda000780c0ff */
[----:B------:R-:W-:Y:S02]  /*0210*/  @!P0 LEA R4, R5, R2, 0x2 ;  /* 0x0000000205048211 */ /* 0x000fe400078e10ff */
[----:B------:R-:W-:Y:S04]  /*0220*/  @!P0 LDS R5, [R2] ;  /* 0x0000000002058984 */ /* 0x000fe80000000800 */
[----:B------:R-:W1:Y:S02]  /*0230*/  @!P0 LDS R4, [R4] ;  /* 0x0000000004048984 */ /* 0x000e640000000800 */
[----:B-1----:R-:W-:Y:S01]  /*0240*/  @!P0 FADD R7, R4, R5 ;  /* 0x0000000504078221 */ /* 0x002fe20000000000 */
[----:B------:R-:W-:-:S04]  /*0250*/  IMAD.MOV.U32 R5, RZ, RZ, R6 ;  /* 0x000000ffff057224 */ /* 0x000fc800078e0006 */
[----:B------:R1:W-:Y:S01]  /*0260*/  @!P0 STS [R2], R7 ;  /* 0x0000000702008388 */ /* 0x0003e20000000800 */
[----:B------:R-:W-:Y:S01]  /*0270*/  BAR.SYNC.DEFER_BLOCKING 0x0 ;  /* 0x0000000000007b1d */ /* 0x000fe20000010000 */
[----:B0-----:R-:W-:-:S13]  /*0280*/  ISETP.GE.U32.AND P0, PT, R6, UR6, PT ;  /* 0x0000000606007c0c */ /* 0x001fda000bf06070 */
[----:B-1----:R-:W-:Y:S05]  /*0290*/  @!P0 BRA `(.L_x_46) ;  /* 0xfffffffc00d08947 */ /* 0x002fea000383ffff */
.L_x_45:
[----:B------:R-:W1:Y:S08]  /*02a0*/  I2F.U32.RP R6, UR6 ;  /* 0x0000000600067d06 */ /* 0x000e700008209000 */
[----:B-1----:R-:W1:Y:S02]  /*02b0*/  MUFU.RCP R6, R6 ;  /* 0x0000000600067308 */ /* 0x002e640000001000 */
[----:B-1----:R-:W-:-:S02]  /*02c0*/  IADD3 R4, PT, PT, R6, 0xffffffe, RZ ;  /* 0x0ffffffe06047810 */ /* 0x002fc40007ffe0ff */
[----:B------:R-:W-:-:S04]  /*02d0*/  LOP3.LUT R6, RZ, UR6, RZ, 0x33, !PT ;  /* 0x00000006ff067c12 */ /* 0x000fc8000f8e33ff */
[----:B0-----:R0:W1:Y:S02]  /*02e0*/  F2I.FTZ.U32.TRUNC.NTZ R5, R4 ;  /* 0x0000000400057305 */ /* 0x001064000021f000 */
[----:B0-----:R-:W-:Y:S01]  /*02f0*/  MOV R4, RZ ;  /* 0x000000ff00047202 */ /* 0x001fe20000000f00 */
[----:B-1----:R-:W-:-:S04]  /*0300*/  IMAD.MOV R7, RZ, RZ, -R5 ;  /* 0x000000ffff077224 */ /* 0x002fc800078e0a05 */
[----:B------:R-:W-:-:S04]  /*0310*/  IMAD R7, R7, UR6, RZ ;  /* 0x0000000607077c24 */ /* 0x000fc8000f8e02ff */
[----:B------:R-:W-:-:S06]  /*0320*/  IMAD.HI.U32 R7, R5, R7, R4 ;  /* 0x0000000705077227 */ /* 0x000fcc00078e0004 */
[----:B------:R-:W-:-:S04]  /*0330*/  IMAD.HI.U32 R5, R7, R3, RZ ;  /* 0x0000000307057227 */ /* 0x000fc800078e00ff */
[----:B------:R-:W-:-:S04]  /*0340*/  IMAD.MOV R8, RZ, RZ, -R5 ;  /* 0x000000ffff087224 */ /* 0x000fc800078e0a05 */
[----:B------:R-:W-:-:S05]  /*0350*/  IMAD R3, R8, UR6, R3 ;  /* 0x0000000608037c24 */ /* 0x000fca000f8e0203 */
[----:B------:R-:W-:-:S13]  /*0360*/  ISETP.GE.U32.AND P0, PT, R3, UR6, PT ;  /* 0x0000000603007c0c */ /* 0x000fda000bf06070 */
[----:B------:R-:W-:Y:S02]  /*0370*/  @P0 IADD3 R3, PT, PT, R3, -UR6, RZ ;  /* 0x8000000603030c10 */ /* 0x000fe4000fffe0ff */
[----:B------:R-:W-:Y:S02]  /*0380*/  ISETP.NE.U32.AND P0, PT, RZ, UR6, PT ;  /* 0x00000006ff007c0c */ /* 0x000fe4000bf05070 */
[----:B------:R-:W-:-:S13]  /*0390*/  ISETP.GE.U32.AND P1, PT, R3, UR6, PT ;  /* 0x0000000603007c0c */ /* 0x000fda000bf26070 */
[----:B------:R-:W-:-:S05]  /*03a0*/  @P1 VIADD R3, R3, -UR6 ;  /* 0x8000000603031c36 */ /* 0x000fca0008000000 */
[----:B------:R-:W-:-:S04]  /*03b0*/  SEL R3, R6, R3, !P0 ;  /* 0x0000000306037207 */ /* 0x000fc80004000000 */
[----:B------:R-:W-:-:S13]  /*03c0*/  ISETP.NE.AND P1, PT, R3, RZ, PT ;  /* 0x000000ff0300720c */ /* 0x000fda0003f25270 */
[----:B------:R-:W-:Y:S05]  /*03d0*/  @P1 EXIT ;  /* 0x000000000000194d */ /* 0x000fea0003800000 */
[----:B------:R-:W0:Y:S01]  /*03e0*/  LDCU UR5, c[0x0][0x394] ;  /* 0x00007280ff0577ac */ /* 0x000e220008000800 */
[----:B------:R-:W1:Y:S01]  /*03f0*/  LDCU UR7, c[0x0][0x390] ;  /* 0x00007200ff0777ac */ /* 0x000e620008000800 */
[----:B0-----:R-:W-:-:S06]  /*0400*/  UIMAD UR4, UR5, UR6, URZ ;  /* 0x00000006050472a4 */ /* 0x001fcc000f8e02ff */
[----:B------:R-:W-:-:S03]  /*0410*/  ISETP.NE.U32.AND P3, PT, RZ, UR4, PT ;  /* 0x00000004ff007c0c */ /* 0x000fc6000bf65070 */
[----:B------:R-:W0:Y:S08]  /*0420*/  I2F.U32.RP R3, UR4 ;  /* 0x0000000400037d06 */ /* 0x000e300008209000 */
[----:B0-----:R-:W0:Y:S02]  /*0430*/  MUFU.RCP R3, R3 ;  /* 0x0000000300037308 */ /* 0x001e240000001000 */
[----:B0-----:R-:W-:-:S06]  /*0440*/  IADD3 R4, PT, PT, R3, 0xffffffe, RZ ;  /* 0x0ffffffe03047810 */ /* 0x001fcc0007ffe0ff */
[----:B------:R0:W2:Y:S02]  /*0450*/  F2I.FTZ.U32.TRUNC.NTZ R5, R4 ;  /* 0x0000000400057305 */ /* 0x0000a4000021f000 */
[----:B0-----:R-:W-:Y:S02]  /*0460*/  HFMA2 R4, -RZ, RZ, 0, 0 ;  /* 0x00000000ff047431 */ /* 0x001fe400000001ff */
[----:B--2---:R-:W-:-:S04]  /*0470*/  IMAD.MOV R9, RZ, RZ, -R5 ;  /* 0x000000ffff097224 */ /* 0x004fc800078e0a05 */
[----:B------:R-:W-:-:S04]  /*0480*/  IMAD R9, R9, UR4, RZ ;  /* 0x0000000409097c24 */ /* 0x000fc8000f8e02ff */
[----:B------:R-:W-:-:S04]  /*0490*/  IMAD.HI.U32 R5, R5, R9, R4 ;  /* 0x0000000905057227 */ /* 0x000fc800078e0004 */
[----:B------:R-:W-:-:S04]  /*04a0*/  IMAD.HI.U32 R9, R7, R0, RZ ;  /* 0x0000000007097227 */ /* 0x000fc800078e00ff */
[----:B------:R-:W-:Y:S01]  /*04b0*/  IMAD.HI.U32 R8, R5, R0, RZ ;  /* 0x0000000005087227 */ /* 0x000fe200078e00ff */
[----:B------:R-:W-:-:S03]  /*04c0*/  IADD3 R7, PT, PT, -R9, RZ, RZ ;  /* 0x000000ff09077210 */ /* 0x000fc60007ffe1ff */
[----:B------:R-:W-:-:S04]  /*04d0*/  IMAD.MOV R5, RZ, RZ, -R8 ;  /* 0x000000ffff057224 */ /* 0x000fc800078e0a08 */
[--C-:B------:R-:W-:Y:S02]  /*04e0*/  IMAD R3, R5, UR4, R0.reuse ;  /* 0x0000000405037c24 */ /* 0x100fe4000f8e0200 */
[----:B------:R-:W-:Y:S01]  /*04f0*/  IMAD R0, R7, UR6, R0 ;  /* 0x0000000607007c24 */ /* 0x000fe2000f8e0200 */
[----:B------:R-:W0:Y:S01]  /*0500*/  LDC.64 R4, c[0x0][0x388] ;  /* 0x0000e200ff047b82 */ /* 0x000e220000000a00 */
[----:B------:R0:W2:Y:S01]  /*0510*/  LDS R7, [R2] ;  /* 0x0000000002077984 */ /* 0x0000a20000000800 */
[----:B------:R-:W-:Y:S02]  /*0520*/  ISETP.GE.U32.AND P1, PT, R3, UR4, PT ;  /* 0x0000000403007c0c */ /* 0x000fe4000bf26070 */
[----:B------:R-:W-:-:S11]  /*0530*/  ISETP.GE.U32.AND P4, PT, R0, UR6, PT ;  /* 0x0000000600007c0c */ /* 0x000fd6000bf86070 */
[----:B------:R-:W-:Y:S02]  /*0540*/  @P1 VIADD R3, R3, -UR4 ;  /* 0x8000000403031c36 */ /* 0x000fe40008000000 */
[----:B------:R-:W-:Y:S01]  /*0550*/  @P4 IADD3 R0, PT, PT, R0, -UR6, RZ ;  /* 0x8000000600004c10 */ /* 0x000fe2000fffe0ff */
[----:B------:R-:W-:Y:S01]  /*0560*/  @P1 VIADD R8, R8, 0x1 ;  /* 0x0000000108081836 */ /* 0x000fe20000000000 */
[----:B------:R-:W-:Y:S02]  /*0570*/  @P4 IADD3 R9, PT, PT, R9, 0x1, RZ ;  /* 0x0000000109094810 */ /* 0x000fe40007ffe0ff */
[----:B------:R-:W-:Y:S02]  /*0580*/  ISETP.GE.U32.AND P2, PT, R3, UR4, PT ;  /* 0x0000000403007c0c */ /* 0x000fe4000bf46070 */
[----:B------:R-:W-:-:S11]  /*0590*/  ISETP.GE.U32.AND P5, PT, R0, UR6, PT ;  /* 0x0000000600007c0c */ /* 0x000fd6000bfa6070 */
[----:B------:R-:W-:Y:S01]  /*05a0*/  @P2 VIADD R8, R8, 0x1 ;  /* 0x0000000108082836 */ /* 0x000fe20000000000 */
[----:B------:R-:W-:Y:S02]  /*05b0*/  @!P3 LOP3.LUT R8, RZ, UR4, RZ, 0x33, !PT ;  /* 0x00000004ff08bc12 */ /* 0x000fe4000f8e33ff */
[----:B------:R-:W-:-:S03]  /*05c0*/  @P5 IADD3 R9, PT, PT, R9, 0x1, RZ ;  /* 0x0000000109095810 */ /* 0x000fc60007ffe0ff */
[----:B------:R-:W-:Y:S01]  /*05d0*/  IMAD.MOV R3, RZ, RZ, -R8 ;  /* 0x000000ffff037224 */ /* 0x000fe200078e0a08 */
[----:B------:R-:W-:-:S05]  /*05e0*/  SEL R6, R6, R9, !P0 ;  /* 0x0000000906067207 */ /* 0x000fca0004000000 */
[----:B------:R-:W-:-:S04]  /*05f0*/  IMAD R3, R3, UR5, R6 ;  /* 0x0000000503037c24 */ /* 0x000fc8000f8e0206 */
[----:B-1----:R-:W-:-:S04]  /*0600*/  IMAD R3, R3, UR7, R8 ;  /* 0x0000000703037c24 */ /* 0x002fc8000f8e0208 */
[----:B0-----:R-:W-:-:S05]  /*0610*/  IMAD.WIDE R2, R3, 0x4, R4 ;  /* 0x0000000403027825 */ /* 0x001fca00078e0204 */
[----:B--2---:R-:W-:Y:S01]  /*0620*/  STG.E desc[UR8][R2.64], R7 ;  /* 0x0000000702007986 */ /* 0x004fe2000c101908 */
[----:B------:R-:W-:Y:S05]  /*0630*/  EXIT ;  /* 0x000000000000794d */ /* 0x000fea0003800000 */
.L_x_47:
        /* <DEDUP_REMOVED lines=12> */
.L_x_54:


//--------------------- .text._Z8fill_gpuPKfiS0_iiPfS1_S1_ --------------------------
	.section	.text._Z8fill_gpuPKfiS0_iiPfS1_S1_,"ax",@progbits
	.align	128
        .global         _Z8fill_gpuPKfiS0_iiPfS1_S1_
        .type           _Z8fill_gpuPKfiS0_iiPfS1_S1_,@function
        .size           _Z8fill_gpuPKfiS0_iiPfS1_S1_,(.L_x_55 - _Z8fill_gpuPKfiS0_iiPfS1_S1_)
        .other          _Z8fill_gpuPKfiS0_iiPfS1_S1_,@"STO_CUDA_ENTRY STV_DEFAULT"
_Z8fill_gpuPKfiS0_iiPfS1_S1_:
.text._Z8fill_gpuPKfiS0_iiPfS1_S1_:
[----:B------:R-:W-:Y:S01]  /*0000*/  LDC R1, c[0x0][0x37c] ;  /* 0x0000df00ff017b82 */ /* 0x000fe20000000800 */
[----:B------:R-:W0:Y:S07]  /*0010*/  S2R R4, SR_TID.X ;  /* 0x0000000000047919 */ /* 0x000e2e0000002100 */
[----:B------:R-:W1:Y:S01]  /*0020*/  S2UR UR5, SR_CgaCtaId ;  /* 0x00000000000579c3 */ /* 0x000e620000008800 */
[----:B------:R-:W2:Y:S01]  /*0030*/  LDCU UR6, c[0x0][0x388] ;  /* 0x00007100ff0677ac */ /* 0x000ea20008000800 */
[----:B------:R-:W-:-:S06]  /*0040*/  UMOV UR4, 0x400 ;  /* 0x0000040000047882 */ /* 0x000fcc0000000000 */
[----:B------:R-:W3:Y:S01]  /*0050*/  LDC R5, c[0x0][0x360] ;  /* 0x0000d800ff057b82 */ /* 0x000ee20000000800 */
[----:B-1----:R-:W-:Y:S01]  /*0060*/  ULEA UR4, UR5, UR4, 0x18 ;  /* 0x0000000405047291 */ /* 0x002fe2000f8ec0ff */
[----:B0-----:R-:W-:-:S13]  /*0070*/  ISETP.NE.AND P0, PT, R4, RZ, PT ;  /* 0x000000ff0400720c */ /* 0x001fda0003f05270 */
[----:B------:R-:W2:Y:S02]  /*0080*/  @!P0 LDC.64 R2, c[0x0][0x398] ;  /* 0x0000e600ff028b82 */ /* 0x000ea40000000a00 */
[----:B--2---:R-:W-:-:S04]  /*0090*/  @!P0 IMAD R0, R2, UR6, RZ ;  /* 0x0000000602008c24 */ /* 0x004fc8000f8e02ff */
[----:B------:R-:W-:-:S05]  /*00a0*/  @!P0 IMAD R2, R0, R3, RZ ;  /* 0x0000000300028224 */ /* 0x000fca00078e02ff */
[----:B------:R-:W-:Y:S01]  /*00b0*/  @!P0 STS [UR4], R2 ;  /* 0x00000002ff008988 */ /* 0x000fe20008000804 */
[----:B------:R-:W-:Y:S06]  /*00c0*/  BAR.SYNC.DEFER_BLOCKING 0x0 ;  /* 0x0000000000007b1d */ /* 0x000fec0000010000 */
[----:B------:R-:W0:Y:S02]  /*00d0*/  LDS R3, [UR4] ;  /* 0x00000004ff037984 */ /* 0x000e240008000800 */
[----:B------:R-:W3:Y:S02]  /*00e0*/  S2UR UR4, SR_CTAID.X ;  /* 0x00000000000479c3 */ /* 0x000ee40000002500 */
[----:B---3--:R-:W-:-:S05]  /*00f0*/  IMAD R0, R5, UR4, R4 ;  /* 0x0000000405007c24 */ /* 0x008fca000f8e0204 */
[----:B0-----:R-:W-:-:S13]  /*0100*/  ISETP.GE.AND P0, PT, R0, R3, PT ;  /* 0x000000030000720c */ /* 0x001fda0003f06270 */
[----:B------:R-:W-:Y:S05]  /*0110*/  @P0 EXIT ;  /* 0x000000000000094d */ /* 0x000fea0003800000 */
[----:B------:R-:W0:Y:S01]  /*0120*/  LDC R5, c[0x0][0x39c] ;  /* 0x0000e700ff057b82 */ /* 0x000e220000000800 */
[----:B------:R-:W-:Y:S01]  /*0130*/  IABS R15, R0 ;  /* 0x00000000000f7213 */ /* 0x000fe20000000000 */
[----:B------:R-:W1:Y:S01]  /*0140*/  LDCU UR7, c[0x0][0x398] ;  /* 0x00007300ff0777ac */ /* 0x000e620008000800 */
[----:B------:R-:W2:Y:S01]  /*0150*/  LDCU.64 UR4, c[0x0][0x358] ;  /* 0x00006b00ff0477ac */ /* 0x000ea20008000a00 */
[----:B0-----:R-:W-:Y:S01]  /*0160*/  IABS R2, R5 ;  /* 0x0000000500027213 */ /* 0x001fe20000000000 */
[C---:B------:R-:W-:Y:S01]  /*0170*/  IMAD R3, R5.reuse, UR6, RZ ;  /* 0x0000000605037c24 */ /* 0x040fe2000f8e02ff */
[----:B------:R-:W-:Y:S02]  /*0180*/  ISETP.NE.AND P3, PT, R5, RZ, PT ;  /* 0x000000ff0500720c */ /* 0x000fe40003f65270 */
[----:B------:R-:W0:Y:S02]  /*0190*/  I2F.RP R11, R2 ;  /* 0x00000002000b7306 */ /* 0x000e240000209400 */
[----:B------:R-:W-:-:S06]  /*01a0*/  IABS R4, R3 ;  /* 0x0000000300047213 */ /* 0x000fcc0000000000 */
[----:B------:R-:W3:Y:S08]  /*01b0*/  I2F.RP R10, R4 ;  /* 0x00000004000a7306 */ /* 0x000ef00000209400 */
[----:B0-----:R-:W0:Y:S08]  /*01c0*/  MUFU.RCP R11, R11 ;  /* 0x0000000b000b7308 */ /* 0x001e300000001000 */
[----:B---3--:R-:W3:Y:S01]  /*01d0*/  MUFU.RCP R10, R10 ;  /* 0x0000000a000a7308 */ /* 0x008ee20000001000 */
[----:B0-----:R-:W-:-:S07]  /*01e0*/  IADD3 R8, PT, PT, R11, 0xffffffe, RZ ;  /* 0x0ffffffe0b087810 */ /* 0x001fce0007ffe0ff */
[----:B------:R0:W4:Y:S01]  /*01f0*/  F2I.FTZ.U32.TRUNC.NTZ R9, R8 ;  /* 0x0000000800097305 */ /* 0x000122000021f000 */
[----:B---3--:R-:W-:-:S07]  /*0200*/  VIADD R6, R10, 0xffffffe ;  /* 0x0ffffffe0a067836 */ /* 0x008fce0000000000 */
[----:B------:R3:W5:Y:S01]  /*0210*/  F2I.FTZ.U32.TRUNC.NTZ R7, R6 ;  /* 0x0000000600077305 */ /* 0x000762000021f000 */
[----:B0-----:R-:W-:Y:S01]  /*0220*/  IMAD.MOV.U32 R8, RZ, RZ, RZ ;  /* 0x000000ffff087224 */ /* 0x001fe200078e00ff */
[----:B----4-:R-:W-:Y:S01]  /*0230*/  IADD3 R13, PT, PT, RZ, -R9, RZ ;  /* 0x80000009ff0d7210 */ /* 0x010fe20007ffe0ff */
[----:B---3--:R-:W-:-:S04]  /*0240*/  HFMA2 R6, -RZ, RZ, 0, 0 ;  /* 0x00000000ff067431 */ /* 0x008fc800000001ff */
[----:B------:R-:W-:-:S04]  /*0250*/  IMAD R13, R13, R2, RZ ;  /* 0x000000020d0d7224 */ /* 0x000fc800078e02ff */
[----:B------:R-:W-:Y:S01]  /*0260*/  IMAD.HI.U32 R9, R9, R13, R8 ;  /* 0x0000000d09097227 */ /* 0x000fe200078e0008 */
[----:B-----5:R-:W-:Y:S02]  /*0270*/  IADD3 R13, PT, PT, RZ, -R7, RZ ;  /* 0x80000007ff0d7210 */ /* 0x020fe40007ffe0ff */
[----:B------:R-:W-:-:S03]  /*0280*/  IABS R8, R3 ;  /* 0x0000000300087213 */ /* 0x000fc60000000000 */
[----:B------:R-:W-:-:S04]  /*0290*/  IMAD.HI.U32 R9, R9, R15, RZ ;  /* 0x0000000f09097227 */ /* 0x000fc800078e00ff */
[----:B------:R-:W-:Y:S02]  /*02a0*/  IMAD.MOV R11, RZ, RZ, -R9 ;  /* 0x000000ffff0b7224 */ /* 0x000fe400078e0a09 */
[----:B------:R-:W-:Y:S02]  /*02b0*/  IMAD R13, R13, R4, RZ ;  /* 0x000000040d0d7224 */ /* 0x000fe400078e02ff */
[----:B------:R-:W-:Y:S02]  /*02c0*/  IMAD R11, R2, R11, R15 ;  /* 0x0000000b020b7224 */ /* 0x000fe400078e020f */
[----:B------:R-:W-:-:S03]  /*02d0*/  IMAD.HI.U32 R6, R7, R13, R6 ;  /* 0x0000000d07067227 */ /* 0x000fc600078e0006 */
[----:B------:R-:W-:Y:S01]  /*02e0*/  ISETP.GT.U32.AND P2, PT, R2, R11, PT ;  /* 0x0000000b0200720c */ /* 0x000fe20003f44070 */
[----:B------:R-:W-:Y:S02]  /*02f0*/  IMAD.MOV R7, RZ, RZ, -R8 ;  /* 0x000000ffff077224 */ /* 0x000fe400078e0a08 */
[----:B------:R-:W-:-:S04]  /*0300*/  IMAD.HI.U32 R10, R6, R15, RZ ;  /* 0x0000000f060a7227 */ /* 0x000fc800078e00ff */
[----:B------:R-:W-:-:S05]  /*0310*/  IMAD R7, R10, R7, R15 ;  /* 0x000000070a077224 */ /* 0x000fca00078e020f */
[----:B------:R-:W-:Y:S01]  /*0320*/  ISETP.GT.U32.AND P0, PT, R4, R7, PT ;  /* 0x000000070400720c */ /* 0x000fe20003f04070 */
[----:B------:R-:W-:Y:S01]  /*0330*/  @!P2 VIADD R9, R9, 0x1 ;  /* 0x000000010909a836 */ /* 0x000fe20000000000 */
[----:B------:R-:W-:-:S04]  /*0340*/  @!P2 IADD3 R11, PT, PT, R11, -R2, RZ ;  /* 0x800000020b0ba210 */ /* 0x000fc80007ffe0ff */
[----:B------:R-:W-:Y:S02]  /*0350*/  ISETP.GE.U32.AND P4, PT, R11, R2, PT ;  /* 0x000000020b00720c */ /* 0x000fe40003f86070 */
[----:B------:R-:W-:-:S04]  /*0360*/  LOP3.LUT R2, R0, R5, RZ, 0x3c, !PT ;  /* 0x0000000500027212 */ /* 0x000fc800078e3cff */
[----:B------:R-:W-:Y:S01]  /*0370*/  ISETP.GE.AND P1, PT, R2, RZ, PT ;  /* 0x000000ff0200720c */ /* 0x000fe20003f26270 */
[----:B------:R-:W-:Y:S01]  /*0380*/  @!P0 VIADD R10, R10, 0x1 ;  /* 0x000000010a0a8836 */ /* 0x000fe20000000000 */
[-C--:B------:R-:W-:Y:S02]  /*0390*/  @!P0 IADD3 R7, PT, PT, R7, -R4.reuse, RZ ;  /* 0x8000000407078210 */ /* 0x080fe40007ffe0ff */
[----:B------:R-:W-:Y:S02]  /*03a0*/  ISETP.NE.AND P0, PT, R3, RZ, PT ;  /* 0x000000ff0300720c */ /* 0x000fe40003f05270 */
[----:B------:R-:W-:Y:S02]  /*03b0*/  ISETP.GE.U32.AND P2, PT, R7, R4, PT ;  /* 0x000000040700720c */ /* 0x000fe40003f46070 */
[----:B------:R-:W-:Y:S01]  /*03c0*/  @P4 IADD3 R9, PT, PT, R9, 0x1, RZ ;  /* 0x0000000109094810 */ /* 0x000fe20007ffe0ff */
[----:B------:R-:W0:Y:S01]  /*03d0*/  LDC.64 R6, c[0x0][0x380] ;  /* 0x0000e000ff067b82 */ /* 0x000e220000000a00 */
[----:B------:R-:W-:-:S02]  /*03e0*/  LOP3.LUT R4, R0, R3, RZ, 0x3c, !PT ;  /* 0x0000000300047212 */ /* 0x000fc400078e3cff */
[----:B------:R-:W-:Y:S02]  /*03f0*/  MOV R2, R9 ;  /* 0x0000000900027202 */ /* 0x000fe40000000f00 */
[----:B------:R-:W-:Y:S02]  /*0400*/  ISETP.GE.AND P4, PT, R4, RZ, PT ;  /* 0x000000ff0400720c */ /* 0x000fe40003f86270 */
[----:B------:R-:W-:Y:S01]  /*0410*/  @!P1 IADD3 R2, PT, PT, -R2, RZ, RZ ;  /* 0x000000ff02029210 */ /* 0x000fe20007ffe1ff */
[----:B------:R-:W3:Y:S01]  /*0420*/  LDC.64 R8, c[0x0][0x390] ;  /* 0x0000e400ff087b82 */ /* 0x000ee20000000a00 */
[----:B------:R-:W-:Y:S02]  /*0430*/  @!P3 LOP3.LUT R2, RZ, R5, RZ, 0x33, !PT ;  /* 0x00000005ff02b212 */ /* 0x000fe400078e33ff */
[----:B------:R-:W-:-:S03]  /*0440*/  @P2 IADD3 R10, PT, PT, R10, 0x1, RZ ;  /* 0x000000010a0a2810 */ /* 0x000fc60007ffe0ff */
[----:B------:R-:W-:-:S04]  /*0450*/  IMAD.MOV R4, RZ, RZ, -R2 ;  /* 0x000000ffff047224 */ /* 0x000fc800078e0a02 */
[----:B------:R-:W-:Y:S01]  /*0460*/  @!P4 IADD3 R10, PT, PT, -R10, RZ, RZ ;  /* 0x000000ff0a0ac210 */ /* 0x000fe20007ffe1ff */
[----:B------:R-:W-:Y:S01]  /*0470*/  IMAD R5, R5, R4, R0 ;  /* 0x0000000405057224 */ /* 0x000fe200078e0200 */
[----:B------:R-:W-:-:S04]  /*0480*/  @!P0 LOP3.LUT R10, RZ, R3, RZ, 0x33, !PT ;  /* 0x00000003ff0a8212 */ /* 0x000fc800078e33ff */
[----:B------:R-:W-:Y:S01]  /*0490*/  IADD3 R3, PT, PT, -R10, R5, RZ ;  /* 0x000000050a037210 */ /* 0x000fe20007ffe1ff */
[----:B-1----:R-:W-:-:S04]  /*04a0*/  IMAD R5, R5, UR7, R10 ;  /* 0x0000000705057c24 */ /* 0x002fc8000f8e020a */
[----:B------:R-:W-:Y:S02]  /*04b0*/  IMAD R3, R3, UR6, R2 ;  /* 0x0000000603037c24 */ /* 0x000fe4000f8e0202 */
[----:B---3--:R-:W-:-:S04]  /*04c0*/  IMAD.WIDE R4, R5, 0x4, R8 ;  /* 0x0000000405047825 */ /* 0x008fc800078e0208 */
[----:B0-----:R-:W-:Y:S01]  /*04d0*/  IMAD.WIDE R2, R3, 0x4, R6 ;  /* 0x0000000403027825 */ /* 0x001fe200078e0206 */
[----:B--2---:R-:W2:Y:S01]  /*04e0*/  LDG.E R9, desc[UR4][R4.64] ;  /* 0x0000000404097981 */ /* 0x004ea2000c1e1900 */
[----:B------:R-:W0:Y:S03]  /*04f0*/  LDC.64 R6, c[0x0][0x3a0] ;  /* 0x0000e800ff067b82 */ /* 0x000e260000000a00 */
[----:B------:R-:W2:Y:S01]  /*0500*/  LDG.E R8, desc[UR4][R2.64] ;  /* 0x0000000402087981 */ /* 0x000ea2000c1e1900 */
[----:B0-----:R-:W-:-:S04]  /*0510*/  IMAD.WIDE R6, R0, 0x4, R6 ;  /* 0x0000000400067825 */ /* 0x001fc800078e0206 */
[----:B--2---:R-:W-:Y:S02]  /*0520*/  FMUL R13, R8, R9 ;  /* 0x00000009080d7220 */ /* 0x004fe40000400000 */
[----:B------:R-:W0:Y:S03]  /*0530*/  LDC.64 R8, c[0x0][0x3a8] ;  /* 0x0000ea00ff087b82 */ /* 0x000e260000000a00 */
[----:B------:R-:W-:Y:S04]  /*0540*/  STG.E desc[UR4][R6.64], R13 ;  /* 0x0000000d06007986 */ /* 0x000fe8000c101904 */
[----:B------:R-:W2:Y:S01]  /*0550*/  LDG.E R10, desc[UR4][R2.64] ;  /* 0x00000004020a7981 */ /* 0x000ea2000c1e1900 */
[----:B0-----:R-:W-:-:S04]  /*0560*/  IMAD.WIDE R8, R0, 0x4, R8 ;  /* 0x0000000400087825 */ /* 0x001fc800078e0208 */
[----:B--2---:R-:W-:Y:S02]  /*0570*/  FMUL R15, R10, R10 ;  /* 0x0000000a0a0f7220 */ /* 0x004fe40000400000 */
[----:B------:R-:W0:Y:S03]  /*0580*/  LDC.64 R10, c[0x0][0x3b0] ;  /* 0x0000ec00ff0a7b82 */ /* 0x000e260000000a00 */
[----:B------:R-:W-:Y:S04]  /*0590*/  STG.E desc[UR4][R8.64], R15 ;  /* 0x0000000f08007986 */ /* 0x000fe8000c101904 */
[----:B------:R-:W2:Y:S01]  /*05a0*/  LDG.E R4, desc[UR4][R4.64] ;  /* 0x0000000404047981 */ /* 0x000ea2000c1e1900 */
[----:B0-----:R-:W-:-:S04]  /*05b0*/  IMAD.WIDE R10, R0, 0x4, R10 ;  /* 0x00000004000a7825 */ /* 0x001fc800078e020a */
[----:B--2---:R-:W-:-:S05]  /*05c0*/  FMUL R17, R4, R4 ;  /* 0x0000000404117220 */ /* 0x004fca0000400000 */
[----:B------:R-:W-:Y:S01]  /*05d0*/  STG.E desc[UR4][R10.64], R17 ;  /* 0x000000110a007986 */ /* 0x000fe2000c101904 */
[----:B------:R-:W-:Y:S05]  /*05e0*/  EXIT ;  /* 0x000000000000794d */ /* 0x000fea0003800000 */
.L_x_48:
        /* <DEDUP_REMOVED lines=9> */
.L_x_55:


//--------------------- .nv.shared._Z18insertion_sort_gpuiiiiPfPiPKiPKf --------------------------
	.section	.nv.shared._Z18insertion_sort_gpuiiiiPfPiPKiPKf,"aw",@nobits
	.sectionflags	@""
	.align	16
	.zero		1024


//--------------------- .nv.shared.reserved.0     --------------------------
	.section	.nv.shared.reserved.0,"aw",@nobits
	.weak		__nv_reservedSMEM_offset_0_alias
	.size		__nv_reservedSMEM_offset_0_alias, 0, 64
	.other		__nv_reservedSMEM_offset_0_alias,@"STO_CUDA_RESERVED_SHARED STV_DEFAULT"
__nv_reservedSMEM_offset_0_alias:
	.zero		0
	.zero		64


//--------------------- .nv.shared._Z19cosine_distance_gpuiiPfPiPKfS2_S2_ --------------------------
	.section	.nv.shared._Z19cosine_distance_gpuiiPfPiPKfS2_S2_,"aw",@nobits
	.sectionflags	@""
	.align	16
	.zero		1024


//--------------------- .nv.shared._Z15reduceDimensionPKfS0_S0_iiiPfS1_S1_ --------------------------
	.section	.nv.shared._Z15reduceDimensionPKfS0_S0_iiiPfS1_S1_,"aw",@nobits
	.sectionflags	@""
	.align	16
	.zero		1024


//--------------------- .nv.shared._Z7reduce0PKfPfiii --------------------------
	.section	.nv.shared._Z7reduce0PKfPfiii,"aw",@nobits
	.sectionflags	@""
	.align	16
.nv.shared._Z7reduce0PKfPfiii:
	.zero		1040


//--------------------- .nv.shared._Z8fill_gpuPKfiS0_iiPfS1_S1_ --------------------------
	.section	.nv.shared._Z8fill_gpuPKfiS0_iiPfS1_S1_,"aw",@nobits
	.sectionflags	@""
	.align	16
.nv.shared._Z8fill_gpuPKfiS0_iiPfS1_S1_:
	.zero		1040


//--------------------- .nv.constant0._Z18insertion_sort_gpuiiiiPfPiPKiPKf --------------------------
	.section	.nv.constant0._Z18insertion_sort_gpuiiiiPfPiPKiPKf,"a",@progbits
	.sectionflags	@""
	.align	4
.nv.constant0._Z18insertion_sort_gpuiiiiPfPiPKiPKf:
	.zero		944


//--------------------- .nv.constant0._Z19cosine_distance_gpuiiPfPiPKfS2_S2_ --------------------------
	.section	.nv.constant0._Z19cosine_distance_gpuiiPfPiPKfS2_S2_,"a",@progbits
	.sectionflags	@""
	.align	4
.nv.constant0._Z19cosine_distance_gpuiiPfPiPKfS2_S2_:
	.zero		944


//--------------------- .nv.constant0._Z15reduceDimensionPKfS0_S0_iiiPfS1_S1_ --------------------------
	.section	.nv.constant0._Z15reduceDimensionPKfS0_S0_iiiPfS1_S1_,"a",@progbits
	.sectionflags	@""
	.align	4
.nv.constant0._Z15reduceDimensionPKfS0_S0_iiiPfS1_S1_:
	.zero		960


//--------------------- .nv.constant0._Z7reduce0PKfPfiii --------------------------
	.section	.nv.constant0._Z7reduce0PKfPfiii,"a",@progbits
	.sectionflags	@""
	.align	4
.nv.constant0._Z7reduce0PKfPfiii:
	.zero		924


//--------------------- .nv.constant0._Z8fill_gpuPKfiS0_iiPfS1_S1_ --------------------------
	.section	.nv.constant0._Z8fill_gpuPKfiS0_iiPfS1_S1_,"a",@progbits
	.sectionflags	@""
	.align	4
.nv.constant0._Z8fill_gpuPKfiS0_iiPfS1_S1_:
	.zero		952


//--------------------- SYMBOLS --------------------------

	.type		.nv.reservedSmem.offset0,@object
	.size		.nv.reservedSmem.offset0,0x4
	.type		.nv.reservedSmem.cap,@object
	.size		.nv.reservedSmem.cap,0x4
	.type		malloc,@function
	.type		free,@function
